	.target	sm_100a

	.elftype	@"ET_EXEC"


//--------------------- .note.nv.tkinfo           --------------------------
	.section	.note.nv.tkinfo,"",@"SHT_NOTE"
	.sectionflags	@"SHF_NOTE_NV_TKINFO"
	.tkinfo
        /*0018*/ 	.word	0x00000081
        /*0030*/ 	.string	""
        /*0030*/ 	.string	"ptxas-blackwell"
        /*0030*/ 	.string	"Cuda compilation tools, release 12.9, V12.9.86"
        /*0030*/ 	.string	"Build cuda_12.9.r12.9/compiler.36037853_0"
        /*0030*/ 	.string	"-v  -suppress-debug-info  -lineinfo  -arch sm_100a "



//--------------------- .note.nv.cuver            --------------------------
	.section	.note.nv.cuver,"",@"SHT_NOTE"
	.sectionflags	@"SHF_NOTE_NV_CUVER"
        /*0018*/ 	.short	0x0001
        /*001a*/ 	.short	0x0064
        /*001c*/ 	.short	0x0001
        /*001e*/ 	.short	0x0000
        /*0020*/ 	.short	0x0001
        /*0022*/ 	.short	0x0000


//--------------------- .nv.info                  --------------------------
	.section	.nv.info,"",@"SHT_CUDA_INFO"
	.align	4


	//----- nvinfo : EIATTR_REGCOUNT
	.align		4
        /*0000*/ 	.byte	0x04, 0x2f
        /*0002*/ 	.short	(.L_4 - .L_3)
	.align		4
.L_3:
        /*0004*/ 	.word	index@(gluon_tcgen05)
        /*0008*/ 	.word	0x00000047


	//----- nvinfo : EIATTR_FRAME_SIZE
	.align		4
.L_4:
        /*000c*/ 	.byte	0x04, 0x11
        /*000e*/ 	.short	(.L_6 - .L_5)
	.align		4
.L_5:
        /*0010*/ 	.word	index@($__internal_2_$__cuda_sm10x_tcgen05_guardrail_trap_unallocated_columns_being_dealloced)
        /*0014*/ 	.word	0x00000000


	//----- nvinfo : EIATTR_FRAME_SIZE
	.align		4
.L_6:
        /*0018*/ 	.byte	0x04, 0x11
        /*001a*/ 	.short	(.L_8 - .L_7)
	.align		4
.L_7:
        /*001c*/ 	.word	index@($__internal_1_$__cuda_sm10x_tcgen05_guardrail_trap_phase_invalid_during_alloc)
        /*0020*/ 	.word	0x00000000


	//----- nvinfo : EIATTR_FRAME_SIZE
	.align		4
.L_8:
        /*0024*/ 	.byte	0x04, 0x11
        /*0026*/ 	.short	(.L_10 - .L_9)
	.align		4
.L_9:
        /*0028*/ 	.word	index@($__internal_0_$__cuda_sm10x_tcgen05_guardrail_trap_col_being_dealloced_not_returned_by_alloc)
        /*002c*/ 	.word	0x00000000


	//----- nvinfo : EIATTR_FRAME_SIZE
	.align		4
.L_10:
        /*0030*/ 	.byte	0x04, 0x11
        /*0032*/ 	.short	(.L_12 - .L_11)
	.align		4
.L_11:
        /*0034*/ 	.word	index@(gluon_tcgen05)
        /*0038*/ 	.word	0x00000000


	//----- nvinfo : EIATTR_MIN_STACK_SIZE
	.align		4
.L_12:
        /*003c*/ 	.byte	0x04, 0x12
        /*003e*/ 	.short	(.L_14 - .L_13)
	.align		4
.L_13:
        /*0040*/ 	.word	index@(gluon_tcgen05)
        /*0044*/ 	.word	0x00000000
.L_14:


//--------------------- .nv.info.gluon_tcgen05    --------------------------
	.section	.nv.info.gluon_tcgen05,"",@"SHT_CUDA_INFO"
	.sectionflags	@""
	.align	4


	//----- nvinfo : EIATTR_CUDA_API_VERSION
	.align		4
        /*0000*/ 	.byte	0x04, 0x37
        /*0002*/ 	.short	(.L_16 - .L_15)
.L_15:
        /*0004*/ 	.word	0x00000081


	//----- nvinfo : EIATTR_KPARAM_INFO
	.align		4
.L_16:
        /*0008*/ 	.byte	0x04, 0x17
        /*000a*/ 	.short	(.L_18 - .L_17)
.L_17:
        /*000c*/ 	.word	0x00000000
        /*0010*/ 	.short	0x000a
        /*0012*/ 	.short	0x0048
        /*0014*/ 	.byte	0x00, 0xf4, 0x21, 0x00


	//----- nvinfo : EIATTR_KPARAM_INFO
	.align		4
.L_18:
        /*0018*/ 	.byte	0x04, 0x17
        /*001a*/ 	.short	(.L_20 - .L_19)
.L_19:
        /*001c*/ 	.word	0x00000000
        /*0020*/ 	.short	0x0009
        /*0022*/ 	.short	0x0040
        /*0024*/ 	.byte	0x00, 0xf4, 0x21, 0x00


	//----- nvinfo : EIATTR_KPARAM_INFO
	.align		4
.L_20:
        /*0028*/ 	.byte	0x04, 0x17
        /*002a*/ 	.short	(.L_22 - .L_21)
.L_21:
        /*002c*/ 	.word	0x00000000
        /*0030*/ 	.short	0x0008
        /*0032*/ 	.short	0x0038
        /*0034*/ 	.byte	0x00, 0xf0, 0x21, 0x00


	//----- nvinfo : EIATTR_KPARAM_INFO
	.align		4
.L_22:
        /*0038*/ 	.byte	0x04, 0x17
        /*003a*/ 	.short	(.L_24 - .L_23)
.L_23:
        /*003c*/ 	.word	0x00000000
        /*0040*/ 	.short	0x0007
        /*0042*/ 	.short	0x0030
        /*0044*/ 	.byte	0x00, 0xf0, 0x21, 0x00


	//----- nvinfo : EIATTR_KPARAM_INFO
	.align		4
.L_24:
        /*0048*/ 	.byte	0x04, 0x17
        /*004a*/ 	.short	(.L_26 - .L_25)
.L_25:
        /*004c*/ 	.word	0x00000000
        /*0050*/ 	.short	0x0006
        /*0052*/ 	.short	0x0028
        /*0054*/ 	.byte	0x00, 0xf0, 0x21, 0x00


	//----- nvinfo : EIATTR_KPARAM_INFO
	.align		4
.L_26:
        /*0058*/ 	.byte	0x04, 0x17
        /*005a*/ 	.short	(.L_28 - .L_27)
.L_27:
        /*005c*/ 	.word	0x00000000
        /*0060*/ 	.short	0x0005
        /*0062*/ 	.short	0x0020
        /*0064*/ 	.byte	0x00, 0xf0, 0x11, 0x00


	//----- nvinfo : EIATTR_KPARAM_INFO
	.align		4
.L_28:
        /*0068*/ 	.byte	0x04, 0x17
        /*006a*/ 	.short	(.L_30 - .L_29)
.L_29:
        /*006c*/ 	.word	0x00000000
        /*0070*/ 	.short	0x0004
        /*0072*/ 	.short	0x001c
        /*0074*/ 	.byte	0x00, 0xf0, 0x11, 0x00


	//----- nvinfo : EIATTR_KPARAM_INFO
	.align		4
.L_30:
        /*0078*/ 	.byte	0x04, 0x17
        /*007a*/ 	.short	(.L_32 - .L_31)
.L_31:
        /*007c*/ 	.word	0x00000000
        /*0080*/ 	.short	0x0003
        /*0082*/ 	.short	0x0018
        /*0084*/ 	.byte	0x00, 0xf0, 0x11, 0x00


	//----- nvinfo : EIATTR_KPARAM_INFO
	.align		4
.L_32:
        /*0088*/ 	.byte	0x04, 0x17
        /*008a*/ 	.short	(.L_34 - .L_33)
.L_33:
        /*008c*/ 	.word	0x00000000
        /*0090*/ 	.short	0x0002
        /*0092*/ 	.short	0x0010
        /*0094*/ 	.byte	0x00, 0xf4, 0x21, 0x00


	//----- nvinfo : EIATTR_KPARAM_INFO
	.align		4
.L_34:
        /*0098*/ 	.byte	0x04, 0x17
        /*009a*/ 	.short	(.L_36 - .L_35)
.L_35:
        /*009c*/ 	.word	0x00000000
        /*00a0*/ 	.short	0x0001
        /*00a2*/ 	.short	0x0008
        /*00a4*/ 	.byte	0x00, 0xf4, 0x21, 0x00


	//----- nvinfo : EIATTR_KPARAM_INFO
	.align		4
.L_36:
        /*00a8*/ 	.byte	0x04, 0x17
        /*00aa*/ 	.short	(.L_38 - .L_37)
.L_37:
        /*00ac*/ 	.word	0x00000000
        /*00b0*/ 	.short	0x0000
        /*00b2*/ 	.short	0x0000
        /*00b4*/ 	.byte	0x00, 0xf4, 0x21, 0x00


	//----- nvinfo : EIATTR_AT_ENTRY_FRAGMENTS
	.align		4
.L_38:
        /*00b8*/ 	.byte	0x04, 0x4f
        /*00ba*/ 	.short	(.L_40 - .L_39)


	//   ....[0]....
.L_39:
        /*00bc*/ 	.word	0x00000004


	//----- nvinfo : EIATTR_RESERVED_SMEM_USED
	.align		4
.L_40:
        /*00c0*/ 	.byte	0x01, 0x41
	.zero		2


	//----- nvinfo : EIATTR_SPARSE_MMA_MASK
	.align		4
        /*00c4*/ 	.byte	0x03, 0x50
        /*00c6*/ 	.short	0x0000


	//----- nvinfo : EIATTR_TCGEN05_1CTA_USED
	.align		4
        /*00c8*/ 	.byte	0x01, 0x51
	.zero		2


	//----- nvinfo : EIATTR_MAXREG_COUNT
	.align		4
        /*00cc*/ 	.byte	0x03, 0x1b
        /*00ce*/ 	.short	0x00ff


	//----- nvinfo : EIATTR_NUM_BARRIERS
	.align		4
        /*00d0*/ 	.byte	0x02, 0x4c
        /*00d2*/ 	.byte	0x01
	.zero		1


	//----- nvinfo : EIATTR_INT_WARP_WIDE_INSTR_OFFSETS
	.align		4
        /*00d4*/ 	.byte	0x04, 0x31
        /*00d6*/ 	.short	(.L_42 - .L_41)


	//   ....[0]....
.L_41:
        /*00d8*/ 	.word	0x00001690


	//   ....[1]....
        /*00dc*/ 	.word	0x000016b0


	//   ....[2]....
        /*00e0*/ 	.word	0x00001740


	//   ....[3]....
        /*00e4*/ 	.word	0x00001900


	//   ....[4]....
        /*00e8*/ 	.word	0x00001910


	//   ....[5]....
        /*00ec*/ 	.word	0x00001970


	//   ....[6]....
        /*00f0*/ 	.word	0x00001980


	//   ....[7]....
        /*00f4*/ 	.word	0x00001bb0


	//   ....[8]....
        /*00f8*/ 	.word	0x00001bc0


	//   ....[9]....
        /*00fc*/ 	.word	0x00001d40


	//   ....[10]....
        /*0100*/ 	.word	0x00001d70


	//   ....[11]....
        /*0104*/ 	.word	0x00001da0


	//   ....[12]....
        /*0108*/ 	.word	0x00001dc0


	//   ....[13]....
        /*010c*/ 	.word	0x00001fe0


	//   ....[14]....
        /*0110*/ 	.word	0x00001ff0


	//   ....[15]....
        /*0114*/ 	.word	0x000022d0


	//   ....[16]....
        /*0118*/ 	.word	0x000022e0


	//   ....[17]....
        /*011c*/ 	.word	0x00002750


	//   ....[18]....
        /*0120*/ 	.word	0x000027a0


	//----- nvinfo : EIATTR_COOP_GROUP_MASK_REGIDS
	.align		4
.L_42:
        /*0124*/ 	.byte	0x04, 0x29
        /*0126*/ 	.short	(.L_44 - .L_43)


	//   ....[0]....
.L_43:
        /*0128*/ 	.word	0xffffffff


	//   ....[1]....
        /*012c*/ 	.word	0xffffffff


	//   ....[2]....
        /*0130*/ 	.word	0xffffffff


	//   ....[3]....
        /*0134*/ 	.word	0xffffffff


	//   ....[4]....
        /*0138*/ 	.word	0xffffffff


	//   ....[5]....
        /*013c*/ 	.word	0xffffffff


	//   ....[6]....
        /*0140*/ 	.word	0xffffffff


	//   ....[7]....
        /*0144*/ 	.word	0xffffffff


	//   ....[8]....
        /*0148*/ 	.word	0xffffffff


	//   ....[9]....
        /*014c*/ 	.word	0xffffffff


	//----- nvinfo : EIATTR_COOP_GROUP_INSTR_OFFSETS
	.align		4
.L_44:
        /*0150*/ 	.byte	0x04, 0x28
        /*0152*/ 	.short	(.L_46 - .L_45)


	//   ....[0]....
.L_45:
        /*0154*/ 	.word	0x00000050


	//   ....[1]....
        /*0158*/ 	.word	0x00000310


	//   ....[2]....
        /*015c*/ 	.word	0x000004f0


	//   ....[3]....
        /*0160*/ 	.word	0x00000980


	//   ....[4]....
        /*0164*/ 	.word	0x00000ac0


	//   ....[5]....
        /*0168*/ 	.word	0x00000fa0


	//   ....[6]....
        /*016c*/ 	.word	0x000010e0


	//   ....[7]....
        /*0170*/ 	.word	0x00001530


	//   ....[8]....
        /*0174*/ 	.word	0x000025e0


	//   ....[9]....
        /*0178*/ 	.word	0x00002850


	//----- nvinfo : EIATTR_VRC_CTA_INIT_COUNT
	.align		4
.L_46:
        /*017c*/ 	.byte	0x02, 0x4a
        /*017e*/ 	.byte	0x80
	.zero		1


	//----- nvinfo : EIATTR_MBARRIER_INSTR_OFFSETS
	.align		4
        /*0180*/ 	.byte	0x04, 0x39
        /*0182*/ 	.short	(.L_48 - .L_47)


	//   ....[0]....
.L_47:
        /*0184*/ 	.word	0x00001760
        /*0188*/ 	.word	0x000000ff
        /*018c*/ 	.word	0x00006000
        /*0190*/ 	.short	0x0100
        /*0192*/ 	.byte	0x08
	.zero		1


	//   ....[1]....
        /*0194*/ 	.word	0x00001770
        /*0198*/ 	.word	0x000000ff
        /*019c*/ 	.word	0x00006010
        /*01a0*/ 	.short	0x0100
        /*01a2*/ 	.byte	0x08
	.zero		1


	//   ....[2]....
        /*01a4*/ 	.word	0x00001820
        /*01a8*/ 	.word	0x000000ff
        /*01ac*/ 	.word	0x00006008
        /*01b0*/ 	.short	0x0100
        /*01b2*/ 	.byte	0x08
	.zero		1


	//   ....[3]....
        /*01b4*/ 	.word	0x00001830
        /*01b8*/ 	.word	0x000000ff
        /*01bc*/ 	.word	0x00006018
        /*01c0*/ 	.short	0x0100
        /*01c2*/ 	.byte	0x08
	.zero		1


	//   ....[4]....
        /*01c4*/ 	.word	0x00001a10
        /*01c8*/ 	.word	0x000000ff
        /*01cc*/ 	.word	0x00006000
        /*01d0*/ 	.short	0x010a
        /*01d2*/ 	.byte	0x08
	.zero		1


	//   ....[5]....
        /*01d4*/ 	.word	0x00001c10
        /*01d8*/ 	.word	0x000000ff
        /*01dc*/ 	.word	0x00006010
        /*01e0*/ 	.short	0x010a
        /*01e2*/ 	.byte	0x08
	.zero		1


	//   ....[6]....
        /*01e4*/ 	.word	0x00001e40
        /*01e8*/ 	.word	0x000000ff
        /*01ec*/ 	.word	0x00006000
        /*01f0*/ 	.short	0x010a
        /*01f2*/ 	.byte	0x1c
	.zero		1


	//   ....[7]....
        /*01f4*/ 	.word	0x00002030
        /*01f8*/ 	.word	0x000000ff
        /*01fc*/ 	.word	0x00006010
        /*0200*/ 	.short	0x010a
        /*0202*/ 	.byte	0x1c
	.zero		1


	//   ....[8]....
        /*0204*/ 	.word	0x00002110
        /*0208*/ 	.word	0x000000ff
        /*020c*/ 	.word	0x00006000
        /*0210*/ 	.short	0x0108
        /*0212*/ 	.byte	0x08
	.zero		1


	//   ....[9]....
        /*0214*/ 	.word	0x00002120
        /*0218*/ 	.word	0x000000ff
        /*021c*/ 	.word	0x00006010
        /*0220*/ 	.short	0x0108
        /*0222*/ 	.byte	0x08
	.zero		1


	//   ....[10]....
        /*0224*/ 	.word	0x00002170
        /*0228*/ 	.word	0x000000ff
        /*022c*/ 	.word	0x00006008
        /*0230*/ 	.short	0x0108
        /*0232*/ 	.byte	0x08
	.zero		1


	//   ....[11]....
        /*0234*/ 	.word	0x00002180
        /*0238*/ 	.word	0x000000ff
        /*023c*/ 	.word	0x00006018
        /*0240*/ 	.short	0x0108
        /*0242*/ 	.byte	0x08
	.zero		1


	//   ....[12]....
        /*0244*/ 	.word	0x00002870
        /*0248*/ 	.word	0x000000ff
        /*024c*/ 	.word	0x00006000
        /*0250*/ 	.short	0x010a
        /*0252*/ 	.byte	0x08
	.zero		1


	//   ....[13]....
        /*0254*/ 	.word	0x000028a0
        /*0258*/ 	.word	0x000000ff
        /*025c*/ 	.word	0x00006010
        /*0260*/ 	.short	0x010a
        /*0262*/ 	.byte	0x08
	.zero		1


	//   ....[14]....
        /*0264*/ 	.word	0x000028d0
        /*0268*/ 	.word	0x000000ff
        /*026c*/ 	.word	0x00006000
        /*0270*/ 	.short	0x010a
        /*0272*/ 	.byte	0x1c
	.zero		1


	//   ....[15]....
        /*0274*/ 	.word	0x00002900
        /*0278*/ 	.word	0x000000ff
        /*027c*/ 	.word	0x00006010
        /*0280*/ 	.short	0x010a
        /*0282*/ 	.byte	0x1c
	.zero		1


	//----- nvinfo : EIATTR_NUM_MBARRIERS
	.align		4
.L_48:
        /*0284*/ 	.byte	0x03, 0x38
        /*0286*/ 	.short	0x0004


	//----- nvinfo : EIATTR_EXIT_INSTR_OFFSETS
	.align		4
        /*0288*/ 	.byte	0x04, 0x1c
        /*028a*/ 	.short	(.L_50 - .L_49)


	//   ....[0]....
.L_49:
        /*028c*/ 	.word	0x00002860


	//----- nvinfo : EIATTR_REQNTID
	.align		4
.L_50:
        /*0290*/ 	.byte	0x04, 0x10
        /*0292*/ 	.short	(.L_52 - .L_51)
.L_51:
        /*0294*/ 	.word	0x00000080
        /*0298*/ 	.word	0x00000001
        /*029c*/ 	.word	0x00000001


	//----- nvinfo : EIATTR_CRS_STACK_SIZE
	.align		4
.L_52:
        /*02a0*/ 	.byte	0x04, 0x1e
        /*02a2*/ 	.short	(.L_54 - .L_53)
.L_53:
        /*02a4*/ 	.word	0x00000000


	//----- nvinfo : EIATTR_CBANK_PARAM_SIZE
	.align		4
.L_54:
        /*02a8*/ 	.byte	0x03, 0x19
        /*02aa*/ 	.short	0x0050


	//----- nvinfo : EIATTR_PARAM_CBANK
	.align		4
        /*02ac*/ 	.byte	0x04, 0x0a
        /*02ae*/ 	.short	(.L_56 - .L_55)
	.align		4
.L_55:
        /*02b0*/ 	.word	index@(.nv.constant0.gluon_tcgen05)
        /*02b4*/ 	.short	0x0380
        /*02b6*/ 	.short	0x0050


	//----- nvinfo : EIATTR_SW_WAR
	.align		4
.L_56:
        /*02b8*/ 	.byte	0x04, 0x36
        /*02ba*/ 	.short	(.L_58 - .L_57)
.L_57:
        /*02bc*/ 	.word	0x00000008
.L_58:


//--------------------- .nv.compat                --------------------------
	.section	.nv.compat,"",@"SHT_CUDA_COMPAT_INFO"
	.align	4
        /*0000*/ 	.byte	0x02, 0x02, 0x02, 0x00, 0x02, 0x05, 0x05, 0x00, 0x02, 0x03, 0x03, 0x00, 0x02, 0x06, 0x01, 0x00


//--------------------- .nv.callgraph             --------------------------
	.section	.nv.callgraph,"",@"SHT_CUDA_CALLGRAPH"
	.align	4
	.sectionentsize	8
	.align		4
        /*0000*/ 	.word	0x00000000
	.align		4
        /*0004*/ 	.word	0xffffffff
	.align		4
        /*0008*/ 	.word	0x00000000
	.align		4
        /*000c*/ 	.word	0xfffffffe
	.align		4
        /*0010*/ 	.word	0x00000000
	.align		4
        /*0014*/ 	.word	0xfffffffd
	.align		4
        /*0018*/ 	.word	0x00000000
	.align		4
        /*001c*/ 	.word	0xfffffffc


//--------------------- .text.gluon_tcgen05       --------------------------
	.section	.text.gluon_tcgen05,"ax",@progbits
	.align	128
        .global         gluon_tcgen05
        .type           gluon_tcgen05,@function
        .size           gluon_tcgen05,(.L_x_78 - gluon_tcgen05)
        .other          gluon_tcgen05,@"STO_CUDA_ENTRY STV_DEFAULT"
gluon_tcgen05:
.text.gluon_tcgen05:
[----:B------:R-:W1:Y:S01]  /*0000*/  LDC R1, c[0x0][0x37c] ;  /* 0x0000df00ff017b82 */ /* 0x000e620000000800 */
[----:B------:R-:W2:Y:S02]  /*0010*/  S2R R0, SR_TID.X ;  /* 0x0000000000007919 */ /* 0x000ea40000002100 */
[----:B--2---:R-:W-:-:S13]  /*0020*/  ISETP.GE.U32.AND P2, PT, R0, 0x20, PT ;  /* 0x000000200000780c */ /* 0x004fda0003f46070 */
[----:B------:R-:W-:Y:S05]  /*0030*/  @P2 BRA `(.L_x_0) ;  /* 0x0000000000b82947 */ /* 0x000fea0003800000 */
[----:B------:R-:W2:Y:S01]  /*0040*/  S2UR UR6, SR_CgaCtaId ;  /* 0x00000000000679c3 */ /* 0x000ea20000008800 */
[----:B------:R-:W-:Y:S01]  /*0050*/  NOP ;  /* 0x0000000000007918 */ /* 0x000fe20000000000 */
[----:B------:R-:W-:Y:S02]  /*0060*/  UMOV UR4, 0x40 ;  /* 0x0000004000047882 */ /* 0x000fe40000000000 */
[----:B--2---:R-:W-:-:S09]  /*0070*/  ULEA UR4, UR6, UR4, 0x18 ;  /* 0x0000000406047291 */ /* 0x004fd2000f8ec0ff */
[----:B------:R-:W2:Y:S01]  /*0080*/  LDS.U8 R2, [UR4] ;  /* 0x00000004ff027984 */ /* 0x000ea20008000000 */
[----:B------:R-:W-:Y:S02]  /*0090*/  UMOV UR4, 0x400 ;  /* 0x0000040000047882 */ /* 0x000fe40000000000 */
[----:B------:R-:W-:Y:S01]  /*00a0*/  ULEA UR4, UR6, UR4, 0x18 ;  /* 0x0000000406047291 */ /* 0x000fe2000f8ec0ff */
[----:B--2---:R-:W-:-:S13]  /*00b0*/  ISETP.NE.AND P0, PT, R2, RZ, PT ;  /* 0x000000ff0200720c */ /* 0x004fda0003f05270 */
[----:B------:R-:W-:Y:S05]  /*00c0*/  @P0 BRA `(.L_x_1) ;  /* 0x00000000007c0947 */ /* 0x000fea0003800000 */
[----:B------:R-:W-:-:S13]  /*00d0*/  ELECT P0, URZ, PT ;  /* 0x0000000000ff782f */ /* 0x000fda0003800000 */
[----:B------:R-:W-:Y:S05]  /*00e0*/  @!P0 BRA `(.L_x_2) ;  /* 0x0000000000848947 */ /* 0x000fea0003800000 */
[----:B------:R-:W-:Y:S01]  /*00f0*/  UMOV UR5, 0x4 ;  /* 0x0000000400057882 */ /* 0x000fe20000000000 */
[----:B------:R-:W-:Y:S02]  /*0100*/  IMAD.MOV.U32 R5, RZ, RZ, 0x1 ;  /* 0x00000001ff057424 */ /* 0x000fe400078e00ff */
[----:B------:R-:W-:Y:S02]  /*0110*/  IMAD.MOV.U32 R3, RZ, RZ, 0xf ;  /* 0x0000000fff037424 */ /* 0x000fe400078e00ff */
[----:B------:R-:W-:Y:S04]  /*0120*/  DEPBAR.LE SB2, 0x36 ;  /* 0x0000ad800000791a */ /* 0x000fe80000000000 */
[----:B------:R-:W2:Y:S02]  /*0130*/  UTCATOMSWS.FIND_AND_SET.ALIGN UP0, UR5, UR5 ;  /* 0x00000005000575e3 */ /* 0x000ea40008000800 */
[----:B--2---:R-:W-:-:S04]  /*0140*/  PLOP3.LUT P0, PT, PT, PT, UP0, 0x80, 0x8 ;  /* 0x000000000008781c */ /* 0x004fc80003f0f008 */
[----:B------:R-:W-:-:S04]  /*0150*/  SEL R2, RZ, 0xffffffff, !P0 ;  /* 0xffffffffff027807 */ /* 0x000fc80004000000 */
[----:B------:R-:W-:Y:S01]  /*0160*/  ISETP.NE.AND P0, PT, R2, RZ, PT ;  /* 0x000000ff0200720c */ /* 0x000fe20003f05270 */
[----:B------:R-:W-:-:S12]  /*0170*/  IMAD.U32 R2, RZ, RZ, UR5 ;  /* 0x00000005ff027e24 */ /* 0x000fd8000f8e00ff */
[----:B------:R-:W-:Y:S05]  /*0180*/  @P0 BRA `(.L_x_3) ;  /* 0x0000000000240947 */ /* 0x000fea0003800000 */
.L_x_4:
[----:B------:R-:W-:Y:S05]  /*0190*/  NANOSLEEP 0x64 ;  /* 0x000000640000795d */ /* 0x000fea0003800000 */
[----:B------:R-:W-:-:S05]  /*01a0*/  UMOV UR5, 0x4 ;  /* 0x0000000400057882 */ /* 0x000fca0000000000 */
[----:B------:R-:W-:Y:S04]  /*01b0*/  DEPBAR.LE SB2, 0x36 ;  /* 0x0000ad800000791a */ /* 0x000fe80000000000 */
[----:B------:R-:W2:Y:S02]  /*01c0*/  UTCATOMSWS.FIND_AND_SET.ALIGN UP0, UR5, UR5 ;  /* 0x00000005000575e3 */ /* 0x000ea40008000800 */
[----:B--2---:R-:W-:-:S04]  /*01d0*/  PLOP3.LUT P0, PT, PT, PT, UP0, 0x80, 0x8 ;  /* 0x000000000008781c */ /* 0x004fc80003f0f008 */
[----:B------:R-:W-:-:S04]  /*01e0*/  SEL R2, RZ, 0xffffffff, !P0 ;  /* 0xffffffffff027807 */ /* 0x000fc80004000000 */
[----:B------:R-:W-:Y:S01]  /*01f0*/  ISETP.NE.AND P0, PT, R2, RZ, PT ;  /* 0x000000ff0200720c */ /* 0x000fe20003f05270 */
[----:B------:R-:W-:-:S12]  /*0200*/  IMAD.U32 R2, RZ, RZ, UR5 ;  /* 0x00000005ff027e24 */ /* 0x000fd8000f8e00ff */
[----:B------:R-:W-:Y:S05]  /*0210*/  @!P0 BRA `(.L_x_4) ;  /* 0xfffffffc00dc8947 */ /* 0x000fea000383ffff */
.L_x_3:
[C---:B------:R-:W-:Y:S01]  /*0220*/  VIADD R4, R2.reuse, 0x10 ;  /* 0x0000001002047836 */ /* 0x040fe20000000000 */
[----:B------:R-:W-:Y:S01]  /*0230*/  UMOV UR5, 0x50 ;  /* 0x0000005000057882 */ /* 0x000fe20000000000 */
[----:B------:R-:W-:Y:S01]  /*0240*/  SHF.L.U32 R3, R3, R2, RZ ;  /* 0x0000000203037219 */ /* 0x000fe200000006ff */
[----:B------:R-:W-:Y:S01]  /*0250*/  ULEA UR5, UR6, UR5, 0x18 ;  /* 0x0000000506057291 */ /* 0x000fe2000f8ec0ff */
[----:B------:R-:W-:Y:S01]  /*0260*/  IMAD.SHL.U32 R2, R2, 0x20, RZ ;  /* 0x0000002002027824 */ /* 0x000fe200078e00ff */
[----:B------:R-:W-:-:S04]  /*0270*/  SHF.L.U32 R4, R5, R4, RZ ;  /* 0x0000000405047219 */ /* 0x000fc800000006ff */
[----:B------:R-:W-:-:S05]  /*0280*/  LOP3.LUT R3, R4, R3, RZ, 0xfc, !PT ;  /* 0x0000000304037212 */ /* 0x000fca00078efcff */
[----:B------:R2:W-:Y:S04]  /*0290*/  ATOMS.OR RZ, [UR5], R3 ;  /* 0x00000003ffff798c */ /* 0x0005e8000b000005 */
[----:B------:R2:W-:Y:S01]  /*02a0*/  STS [UR4], R2 ;  /* 0x00000002ff007988 */ /* 0x0005e20008000804 */
[----:B------:R-:W-:Y:S05]  /*02b0*/  BRA `(.L_x_2) ;  /* 0x0000000000107947 */ /* 0x000fea0003800000 */
.L_x_1:
[----:B------:R-:W-:Y:S01]  /*02c0*/  IMAD.MOV.U32 R3, RZ, RZ, -0x1 ;  /* 0xffffffffff037424 */ /* 0x000fe200078e00ff */
[----:B------:R-:W-:-:S04]  /*02d0*/  MOV R2, 0x300 ;  /* 0x0000030000027802 */ /* 0x000fc80000000f00 */
[----:B------:R2:W-:Y:S03]  /*02e0*/  STS [UR4], R3 ;  /* 0x00000003ff007988 */ /* 0x0005e60008000804 */
[----:B-12---:R-:W-:Y:S05]  /*02f0*/  CALL.REL.NOINC `($__internal_1_$__cuda_sm10x_tcgen05_guardrail_trap_phase_invalid_during_alloc) ;  /* 0x0000002400987944 */ /* 0x006fea0003c00000 */
.L_x_2:
[----:B------:R-:W-:Y:S05]  /*0300*/  WARPSYNC.ALL ;  /* 0x0000000000007948 */ /* 0x000fea0003800000 */
[----:B------:R-:W-:Y:S01]  /*0310*/  NOP ;  /* 0x0000000000007918 */ /* 0x000fe20000000000 */
.L_x_0:
[----:B------:R-:W3:Y:S08]  /*0320*/  S2UR UR4, SR_CgaCtaId ;  /* 0x00000000000479c3 */ /* 0x000ef00000008800 */
[----:B------:R-:W-:Y:S01]  /*0330*/  BAR.SYNC.DEFER_BLOCKING 0x0 ;  /* 0x0000000000007b1d */ /* 0x000fe20000010000 */
[----:B------:R-:W-:-:S05]  /*0340*/  LOP3.LUT R68, R0, 0x7f, RZ, 0xc0, !PT ;  /* 0x0000007f00447812 */ /* 0x000fca00078ec0ff */
[----:B------:R-:W-:Y:S02]  /*0350*/  UMOV UR8, 0x400 ;  /* 0x0000040000087882 */ /* 0x000fe40000000000 */
[----:B------:R-:W4:Y:S08]  /*0360*/  LDC R10, c[0x0][0x3a0] ;  /* 0x0000e800ff0a7b82 */ /* 0x000f300000000800 */
[----:B------:R-:W5:Y:S01]  /*0370*/  S2UR UR9, SR_CTAID.Y ;  /* 0x00000000000979c3 */ /* 0x000f620000002600 */
[----:B---3--:R-:W-:-:S09]  /*0380*/  ULEA UR8, UR4, UR8, 0x18 ;  /* 0x0000000804087291 */ /* 0x008fd2000f8ec0ff */
[----:B--2---:R-:W2:Y:S01]  /*0390*/  LDS R3, [UR8] ;  /* 0x00000008ff037984 */ /* 0x004ea20008000800 */
[----:B------:R-:W-:Y:S06]  /*03a0*/  BAR.SYNC.DEFER_BLOCKING 0x0 ;  /* 0x0000000000007b1d */ /* 0x000fec0000010000 */
[----:B------:R-:W-:Y:S05]  /*03b0*/  @P2 BRA `(.L_x_5) ;  /* 0x0000000000182947 */ /* 0x000fea0003800000 */
[----:B------:R-:W-:Y:S01]  /*03c0*/  ELECT P0, URZ, PT ;  /* 0x0000000000ff782f */ /* 0x000fe20003800000 */
[----:B------:R-:W-:Y:S01]  /*03d0*/  IMAD.MOV.U32 R2, RZ, RZ, 0x1 ;  /* 0x00000001ff027424 */ /* 0x000fe200078e00ff */
[----:B------:R-:W-:Y:S01]  /*03e0*/  UMOV UR5, 0x40 ;  /* 0x0000004000057882 */ /* 0x000fe20000000000 */
[----:B------:R-:W-:Y:S01]  /*03f0*/  UVIRTCOUNT.DEALLOC.SMPOOL 0x80 ;  /* 0x000000800000784c */ /* 0x000fe20000000000 */
[----:B------:R-:W-:-:S09]  /*0400*/  ULEA UR5, UR4, UR5, 0x18 ;  /* 0x0000000504057291 */ /* 0x000fd2000f8ec0ff */
[----:B------:R3:W-:Y:S03]  /*0410*/  @P0 STS.U8 [UR5], R2 ;  /* 0x00000002ff000988 */ /* 0x0007e60008000005 */
.L_x_5:
[----:B------:R-:W3:Y:S01]  /*0420*/  S2UR UR4, SR_CTAID.Z ;  /* 0x00000000000479c3 */ /* 0x000ee20000002700 */
[----:B------:R-:W5:Y:S01]  /*0430*/  LDCU UR5, c[0x0][0x370] ;  /* 0x00006e00ff0577ac */ /* 0x000f620008000800 */
[----:B------:R-:W-:Y:S01]  /*0440*/  ISETP.GE.U32.AND P0, PT, R68, 0x20, PT ;  /* 0x000000204400780c */ /* 0x000fe20003f06070 */
[----:B----4-:R-:W-:Y:S01]  /*0450*/  VIADD R5, R10, 0xffffffff ;  /* 0xffffffff0a057836 */ /* 0x010fe20000000000 */
[C---:B------:R-:W-:Y:S01]  /*0460*/  ISETP.NE.U32.AND P3, PT, R68.reuse, RZ, PT ;  /* 0x000000ff4400720c */ /* 0x040fe20003f65070 */
[----:B------:R-:W3:Y:S01]  /*0470*/  LDCU UR6, c[0x0][0x374] ;  /* 0x00006e80ff0677ac */ /* 0x000ee20008000800 */
[----:B------:R-:W-:Y:S01]  /*0480*/  LEA R4, R68, UR8, 0x2 ;  /* 0x0000000844047c11 */ /* 0x000fe2000f8e10ff */
[----:B------:R-:W-:Y:S01]  /*0490*/  BSSY.RECONVERGENT B0, `(.L_x_6) ;  /* 0x0000015000007945 */ /* 0x000fe20003800200 */
[----:B------:R-:W5:Y:S01]  /*04a0*/  S2UR UR7, SR_CTAID.X ;  /* 0x00000000000779c3 */ /* 0x000f620000002500 */
[----:B------:R-:W4:Y:S01]  /*04b0*/  LDCU.64 UR20, c[0x0][0x3c0] ;  /* 0x00007800ff1477ac */ /* 0x000f220008000a00 */
[----:B--2---:R-:W-:-:S05]  /*04c0*/  R2UR UR23, R3 ;  /* 0x00000000031772ca */ /* 0x004fca00000e0000 */
[----:B------:R2:W-:Y:S01]  /*04d0*/  @!P0 STS [R4], RZ ;  /* 0x000000ff04008388 */ /* 0x0005e20000000800 */
[----:B------:R-:W1:Y:S01]  /*04e0*/  LDC R6, c[0x0][0x398] ;  /* 0x0000e600ff067b82 */ /* 0x000e620000000800 */
[----:B------:R-:W-:Y:S02]  /*04f0*/  NOP ;  /* 0x0000000000007918 */ /* 0x000fe40000000000 */
[----:B------:R2:W-:Y:S01]  /*0500*/  @!P3 STS [UR8+0x20], R5 ;  /* 0x00002005ff00b988 */ /* 0x0005e20008000808 */
[----:B---3-5:R-:W-:-:S04]  /*0510*/  UIMAD UR4, UR4, UR6, UR9 ;  /* 0x00000006040472a4 */ /* 0x028fc8000f8e0209 */
[----:B------:R-:W-:-:S04]  /*0520*/  UIMAD UR4, UR4, UR5, UR7 ;  /* 0x00000005040472a4 */ /* 0x000fc8000f8e0207 */
[----:B------:R-:W-:-:S04]  /*0530*/  UIMAD UR4, UR4, 0x180, URZ ;  /* 0x00000180040478a4 */ /* 0x000fc8000f8e02ff */
[----:B----4-:R-:W-:Y:S01]  /*0540*/  UIADD3 UR24, UP0, UPT, UR4, UR20, URZ ;  /* 0x0000001404187290 */ /* 0x010fe2000ff1e0ff */
[----:B-1----:R-:W-:-:S03]  /*0550*/  VIADD R6, R6, 0xffffffff ;  /* 0xffffffff06067836 */ /* 0x002fc60000000000 */
[----:B------:R-:W-:Y:S01]  /*0560*/  ULEA.HI.X.SX32 UR25, UR4, UR21, 0x1, UP0 ;  /* 0x0000001504197291 */ /* 0x000fe200080f0eff */
[----:B--2---:R-:W-:Y:S11]  /*0570*/  @P3 BRA `(.L_x_7) ;  /* 0x0000000000183947 */ /* 0x004ff60003800000 */
[----:B------:R-:W1:Y:S01]  /*0580*/  LDS R2, [UR8+0x8] ;  /* 0x00000808ff027984 */ /* 0x000e620008000800 */
[----:B------:R-:W2:Y:S01]  /*0590*/  LDC.64 R8, c[0x0][0x380] ;  /* 0x0000e000ff087b82 */ /* 0x000ea20000000a00 */
[----:B------:R-:W-:Y:S02]  /*05a0*/  IMAD.MOV.U32 R3, RZ, RZ, 0x70 ;  /* 0x00000070ff037424 */ /* 0x000fe400078e00ff */
[----:B--2---:R2:W-:Y:S03]  /*05b0*/  STS.64 [UR8], R8 ;  /* 0x00000008ff007988 */ /* 0x0045e60008000a08 */
[----:B-1----:R-:W-:-:S05]  /*05c0*/  LOP3.LUT R2, R2, 0x10, R3, 0xd8, !PT ;  /* 0x0000001002027812 */ /* 0x002fca00078ed803 */
[----:B------:R2:W-:Y:S02]  /*05d0*/  STS [UR8+0x8], R2 ;  /* 0x00000802ff007988 */ /* 0x0005e40008000808 */
.L_x_7:
[----:B------:R-:W-:Y:S05]  /*05e0*/  BSYNC.RECONVERGENT B0 ;  /* 0x0000000000007941 */ /* 0x000fea0003800200 */
.L_x_6:
[----:B------:R-:W-:Y:S04]  /*05f0*/  BSSY.RECONVERGENT B0, `(.L_x_8) ;  /* 0x000000a000007945 */ /* 0x000fe80003800200 */
[----:B------:R-:W-:Y:S05]  /*0600*/  @P3 BRA `(.L_x_9) ;  /* 0x0000000000203947 */ /* 0x000fea0003800000 */
[----:B--2---:R-:W1:Y:S01]  /*0610*/  LDS R2, [UR8+0x34] ;  /* 0x00003408ff027984 */ /* 0x004e620008000800 */
[----:B------:R-:W-:Y:S02]  /*0620*/  IMAD.MOV.U32 R3, RZ, RZ, 0x3f000000 ;  /* 0x3f000000ff037424 */ /* 0x000fe400078e00ff */
[----:B------:R-:W-:Y:S01]  /*0630*/  @!P3 IMAD.MOV.U32 R7, RZ, RZ, 0x3f ;  /* 0x0000003fff07b424 */ /* 0x000fe200078e00ff */
[----:B------:R-:W2:Y:S02]  /*0640*/  @!P3 LDS R8, [UR8+0x38] ;  /* 0x00003808ff08b984 */ /* 0x000ea40008000800 */
[----:B-1----:R-:W-:Y:S02]  /*0650*/  LOP3.LUT R2, R2, 0xff000000, R3, 0xb8, !PT ;  /* 0xff00000002027812 */ /* 0x002fe400078eb803 */
[----:B--2---:R-:W-:-:S03]  /*0660*/  @!P3 LOP3.LUT R3, R8, 0xff, R7, 0xb8, !PT ;  /* 0x000000ff0803b812 */ /* 0x004fc600078eb807 */
[----:B------:R1:W-:Y:S04]  /*0670*/  STS [UR8+0x34], R2 ;  /* 0x00003402ff007988 */ /* 0x0003e80008000808 */
[----:B------:R1:W-:Y:S02]  /*0680*/  @!P3 STS [UR8+0x38], R3 ;  /* 0x00003803ff00b988 */ /* 0x0003e40008000808 */
.L_x_9:
[----:B------:R-:W-:Y:S05]  /*0690*/  BSYNC.RECONVERGENT B0 ;  /* 0x0000000000007941 */ /* 0x000fea0003800200 */
.L_x_8:
[----:B------:R-:W-:Y:S04]  /*06a0*/  BSSY.RECONVERGENT B0, `(.L_x_10) ;  /* 0x000000a000007945 */ /* 0x000fe80003800200 */
[----:B------:R-:W-:Y:S05]  /*06b0*/  @P3 BRA `(.L_x_11) ;  /* 0x0000000000203947 */ /* 0x000fea0003800000 */
[----:B-12---:R-:W1:Y:S01]  /*06c0*/  LDS R2, [UR8+0x1c] ;  /* 0x00001c08ff027984 */ /* 0x006e620008000800 */
[----:B------:R-:W2:Y:S03]  /*06d0*/  LDC.64 R8, c[0x0][0x3a8] ;  /* 0x0000ea00ff087b82 */ /* 0x000ea60000000a00 */
[----:B------:R3:W-:Y:S01]  /*06e0*/  STS [UR8+0x24], R6 ;  /* 0x00002406ff007988 */ /* 0x0007e20008000808 */
[--C-:B--2---:R-:W-:Y:S02]  /*06f0*/  SHF.R.U32.HI R7, RZ, 0x4, R9.reuse ;  /* 0x00000004ff077819 */ /* 0x104fe40000011609 */
[----:B------:R-:W-:-:S05]  /*0700*/  SHF.R.U64 R3, R8, 0x4, R9 ;  /* 0x0000000408037819 */ /* 0x000fca0000001209 */
[----:B------:R3:W-:Y:S01]  /*0710*/  STS [UR8+0xc], R3 ;  /* 0x00000c03ff007988 */ /* 0x0007e20008000808 */
[----:B-1----:R-:W-:-:S05]  /*0720*/  LOP3.LUT R2, R2, 0xf, R7, 0xb8, !PT ;  /* 0x0000000f02027812 */ /* 0x002fca00078eb807 */
[----:B------:R3:W-:Y:S02]  /*0730*/  STS [UR8+0x1c], R2 ;  /* 0x00001c02ff007988 */ /* 0x0007e40008000808 */
.L_x_11:
[----:B------:R-:W-:Y:S05]  /*0740*/  BSYNC.RECONVERGENT B0 ;  /* 0x0000000000007941 */ /* 0x000fea0003800200 */
.L_x_10:
[----:B------:R-:W-:Y:S04]  /*0750*/  BSSY.RECONVERGENT B1, `(.L_x_12) ;  /* 0x000001d000017945 */ /* 0x000fe80003800200 */
[----:B------:R-:W-:Y:S04]  /*0760*/  BSSY.RELIABLE B0, `(.L_x_13) ;  /* 0x0000018000007945 */ /* 0x000fe80003800100 */
[----:B------:R-:W-:Y:S05]  /*0770*/  @P3 BRA `(.L_x_14) ;  /* 0x00000000001c3947 */ /* 0x000fea0003800000 */
[----:B-123--:R-:W1:Y:S02]  /*0780*/  LDS R2, [UR8+0x34] ;  /* 0x00003408ff027984 */ /* 0x00ee640008000800 */
[----:B-1----:R-:W-:-:S05]  /*0790*/  LOP3.LUT R2, R2, 0x7, RZ, 0xb8, !PT ;  /* 0x0000000702027812 */ /* 0x002fca00078eb8ff */
[----:B------:R1:W-:Y:S01]  /*07a0*/  STS [UR8+0x34], R2 ;  /* 0x00003402ff007988 */ /* 0x0003e20008000808 */
[----:B------:R-:W-:Y:S05]  /*07b0*/  @P3 BRA `(.L_x_15) ;  /* 0x00000000001c3947 */ /* 0x000fea0003800000 */
[----:B-1----:R-:W1:Y:S02]  /*07c0*/  LDS R2, [UR8+0x34] ;  /* 0x00003408ff027984 */ /* 0x002e640008000800 */
[----:B-1----:R-:W-:-:S05]  /*07d0*/  LOP3.LUT R2, R2, 0x38, RZ, 0xb8, !PT ;  /* 0x0000003802027812 */ /* 0x002fca00078eb8ff */
[----:B------:R4:W-:Y:S02]  /*07e0*/  STS [UR8+0x34], R2 ;  /* 0x00003402ff007988 */ /* 0x0009e40008000808 */
.L_x_14:
[----:B------:R-:W-:Y:S05]  /*07f0*/  @P3 BRA `(.L_x_16) ;  /* 0x00000000001c3947 */ /* 0x000fea0003800000 */
[----:B-1234-:R-:W1:Y:S02]  /*0800*/  LDS R2, [UR8+0x8] ;  /* 0x00000808ff027984 */ /* 0x01ee640008000800 */
[----:B-1----:R-:W-:-:S05]  /*0810*/  LOP3.LUT R2, R2, 0x780, RZ, 0xb8, !PT ;  /* 0x0000078002027812 */ /* 0x002fca00078eb8ff */
[----:B------:R2:W-:Y:S02]  /*0820*/  STS [UR8+0x8], R2 ;  /* 0x00000802ff007988 */ /* 0x0005e40008000808 */
.L_x_15:
[----:B------:R-:W-:Y:S05]  /*0830*/  @P3 BRA `(.L_x_17) ;  /* 0x0000000000283947 */ /* 0x000fea0003800000 */
[----:B-12---:R-:W1:Y:S02]  /*0840*/  LDS R2, [UR8+0x8] ;  /* 0x00000808ff027984 */ /* 0x006e640008000800 */
[----:B-1----:R-:W-:-:S05]  /*0850*/  LOP3.LUT R2, R2, 0x1800, RZ, 0xb8, !PT ;  /* 0x0000180002027812 */ /* 0x002fca00078eb8ff */
[----:B------:R5:W-:Y:S02]  /*0860*/  STS [UR8+0x8], R2 ;  /* 0x00000802ff007988 */ /* 0x000be40008000808 */
.L_x_16:
[----:B------:R-:W-:Y:S05]  /*0870*/  @P3 BREAK.RELIABLE B0 ;  /* 0x0000000000003942 */ /* 0x000fea0003800100 */
[----:B------:R-:W-:Y:S05]  /*0880*/  @P3 BRA `(.L_x_18) ;  /* 0x0000000000243947 */ /* 0x000fea0003800000 */
[----:B-1-3--:R-:W1:Y:S01]  /*0890*/  LDS R3, [UR8+0x8] ;  /* 0x00000808ff037984 */ /* 0x00ae620008000800 */
[----:B--2-45:R-:W-:-:S05]  /*08a0*/  IMAD.MOV.U32 R2, RZ, RZ, 0x6000 ;  /* 0x00006000ff027424 */ /* 0x034fca00078e00ff */
[----:B-1----:R-:W-:-:S04]  /*08b0*/  LOP3.LUT R2, R3, 0x4000, R2, 0xd8, !PT ;  /* 0x0000400003027812 */ /* 0x002fc800078ed802 */
[----:B------:R-:W-:-:S05]  /*08c0*/  LOP3.LUT R2, R2, 0x400000, RZ, 0xb8, !PT ;  /* 0x0040000002027812 */ /* 0x000fca00078eb8ff */
[----:B------:R3:W-:Y:S02]  /*08d0*/  STS [UR8+0x8], R2 ;  /* 0x00000802ff007988 */ /* 0x0007e40008000808 */
.L_x_17:
[----:B------:R-:W-:Y:S05]  /*08e0*/  BSYNC.RELIABLE B0 ;  /* 0x0000000000007941 */ /* 0x000fea0003800100 */
.L_x_13:
[----:B-123--:R-:W1:Y:S02]  /*08f0*/  @!P3 LDS R2, [UR8+0x8] ;  /* 0x00000808ff02b984 */ /* 0x00ee640008000800 */
[----:B-1----:R-:W-:-:S05]  /*0900*/  @!P3 LOP3.LUT R2, R2, 0x8000, RZ, 0xb8, !PT ;  /* 0x000080000202b812 */ /* 0x002fca00078eb8ff */
[----:B------:R1:W-:Y:S02]  /*0910*/  @!P3 STS [UR8+0x8], R2 ;  /* 0x00000802ff00b988 */ /* 0x0003e40008000808 */
.L_x_18:
[----:B------:R-:W-:Y:S05]  /*0920*/  BSYNC.RECONVERGENT B1 ;  /* 0x0000000000017941 */ /* 0x000fea0003800200 */
.L_x_12:
[----:B------:R-:W-:Y:S05]  /*0930*/  WARPSYNC.ALL ;  /* 0x0000000000007948 */ /* 0x000fea0003800000 */
[----:B------:R-:W-:Y:S01]  /*0940*/  NOP ;  /* 0x0000000000007918 */ /* 0x000fe20000000000 */
[----:B------:R-:W-:Y:S05]  /*0950*/  @P0 BRA `(.L_x_19) ;  /* 0x0000000000300947 */ /* 0x000fea0003800000 */
[----:B-12345:R-:W1:Y:S01]  /*0960*/  S2R R2, SR_LANEID ;  /* 0x0000000000027919 */ /* 0x03ee620000000000 */
[----:B------:R-:W-:Y:S05]  /*0970*/  WARPSYNC.ALL ;  /* 0x0000000000007948 */ /* 0x000fea0003800000 */
[----:B------:R-:W-:Y:S01]  /*0980*/  NOP ;  /* 0x0000000000007918 */ /* 0x000fe20000000000 */
[----:B-1----:R-:W-:-:S05]  /*0990*/  IMAD.SHL.U32 R7, R2, 0x4, RZ ;  /* 0x0000000402077824 */ /* 0x002fca00078e00ff */
[----:B------:R-:W1:Y:S01]  /*09a0*/  LDS R9, [R7+UR8] ;  /* 0x0000000807097984 */ /* 0x000e620008000800 */
[----:B------:R-:W-:-:S05]  /*09b0*/  IADD3 R2, P1, PT, R7, UR24, RZ ;  /* 0x0000001807027c10 */ /* 0x000fca000ff3e0ff */
[----:B------:R-:W-:-:S05]  /*09c0*/  IMAD.X R3, RZ, RZ, UR25, P1 ;  /* 0x00000019ff037e24 */ /* 0x000fca00088e06ff */
[----:B-1----:R1:W2:Y:S01]  /*09d0*/  ATOMG.E.EXCH.STRONG.GPU PT, RZ, [R2], R9 ;  /* 0x0000000902ff73a8 */ /* 0x0022a200041ee100 */
[----:B------:R-:W-:-:S04]  /*09e0*/  DEPBAR {5,4,3,2,1,0} ;  /* 0x0000003f0000791a */ /* 0x000fc80000000000 */
[----:B------:R-:W3:Y:S02]  /*09f0*/  CCTL.E.C.LDCU.IV.DEEP [UR24] ;  /* 0x0000000018007540 */ /* 0x000ee40009c08000 */
[----:B---3--:R1:W-:Y:S01]  /*0a00*/  UTMACCTL.IV [UR24] ;  /* 0x00000000180079b9 */ /* 0x0083e20008000000 */
[----:B------:R-:W-:Y:S01]  /*0a10*/  NOP ;  /* 0x0000000000007918 */ /* 0x000fe20000000000 */
.L_x_19:
[----:B------:R-:W-:Y:S05]  /*0a20*/  @P0 BRA `(.L_x_20) ;  /* 0x00000000000c0947 */ /* 0x000fea0003800000 */
[----:B------:R0:W-:Y:S01]  /*0a30*/  UTMACMDFLUSH ;  /* 0x00000000000079b7 */ /* 0x0001e20000000000 */
[----:B------:R-:W-:Y:S05]  /*0a40*/  @P0 BRA `(.L_x_20) ;  /* 0x0000000000040947 */ /* 0x000fea0003800000 */
[----:B------:R-:W-:-:S04]  /*0a50*/  DEPBAR.LE SB0, 0x0 ;  /* 0x000080000000791a */ /* 0x000fc80000000000 */
.L_x_20:
[----:B------:R-:W-:Y:S05]  /*0a60*/  WARPSYNC.ALL ;  /* 0x0000000000007948 */ /* 0x000fea0003800000 */
[----:B------:R-:W-:Y:S01]  /*0a70*/  NOP ;  /* 0x0000000000007918 */ /* 0x000fe20000000000 */
[----:B--2---:R-:W-:Y:S06]  /*0a80*/  BAR.SYNC.DEFER_BLOCKING 0x0 ;  /* 0x0000000000007b1d */ /* 0x004fec0000010000 */
[----:B------:R-:W-:Y:S02]  /*0a90*/  BSSY.RECONVERGENT B1, `(.L_x_21) ;  /* 0x000000b000017945 */ /* 0x000fe40003800200 */
[----:B------:R-:W-:Y:S06]  /*0aa0*/  BAR.SYNC.DEFER_BLOCKING 0x0 ;  /* 0x0000000000007b1d */ /* 0x000fec0000010000 */
[----:B------:R2:W-:Y:S01]  /*0ab0*/  @!P0 STS [R4], RZ ;  /* 0x000000ff04008388 */ /* 0x0005e20000000800 */
[----:B------:R-:W-:Y:S01]  /*0ac0*/  NOP ;  /* 0x0000000000007918 */ /* 0x000fe20000000000 */
[----:B------:R-:W-:Y:S05]  /*0ad0*/  @P3 BRA `(.L_x_22) ;  /* 0x0000000000183947 */ /* 0x000fea0003800000 */
[----:B-1-345:R-:W1:Y:S01]  /*0ae0*/  LDS R2, [UR8+0x8] ;  /* 0x00000808ff027984 */ /* 0x03ae620008000800 */
[----:B------:R-:W3:Y:S01]  /*0af0*/  LDC.64 R8, c[0x0][0x388] ;  /* 0x0000e200ff087b82 */ /* 0x000ee20000000a00 */
[----:B------:R-:W-:Y:S02]  /*0b00*/  IMAD.MOV.U32 R3, RZ, RZ, 0x70 ;  /* 0x00000070ff037424 */ /* 0x000fe400078e00ff */
[----:B---3--:R3:W-:Y:S03]  /*0b10*/  STS.64 [UR8], R8 ;  /* 0x00000008ff007988 */ /* 0x0087e60008000a08 */
[----:B-1----:R-:W-:-:S05]  /*0b20*/  LOP3.LUT R2, R2, 0x10, R3, 0xd8, !PT ;  /* 0x0000001002027812 */ /* 0x002fca00078ed803 */
[----:B------:R3:W-:Y:S02]  /*0b30*/  STS [UR8+0x8], R2 ;  /* 0x00000802ff007988 */ /* 0x0007e40008000808 */
.L_x_22:
[----:B-1----:R-:W-:Y:S05]  /*0b40*/  BSYNC.RECONVERGENT B1 ;  /* 0x0000000000017941 */ /* 0x002fea0003800200 */
.L_x_21:
[----:B------:R-:W-:Y:S04]  /*0b50*/  BSSY.RECONVERGENT B2, `(.L_x_23) ;  /* 0x000000f000027945 */ /* 0x000fe80003800200 */
[----:B------:R-:W-:Y:S04]  /*0b60*/  BSSY.RELIABLE B1, `(.L_x_24) ;  /* 0x000000c000017945 */ /* 0x000fe80003800100 */
[----:B------:R-:W-:Y:S05]  /*0b70*/  @P3 BRA `(.L_x_25) ;  /* 0x0000000000283947 */ /* 0x000fea0003800000 */
[----:B---345:R-:W1:Y:S01]  /*0b80*/  LDS R2, [UR8+0x34] ;  /* 0x00003408ff027984 */ /* 0x038e620008000800 */
[----:B------:R-:W-:Y:S01]  /*0b90*/  IMAD.MOV.U32 R3, RZ, RZ, 0x3f000000 ;  /* 0x3f000000ff037424 */ /* 0x000fe200078e00ff */
[----:B------:R-:W-:Y:S05]  /*0ba0*/  @P3 BREAK.RELIABLE B1 ;  /* 0x0000000000013942 */ /* 0x000fea0003800100 */
[----:B-1----:R-:W-:-:S05]  /*0bb0*/  LOP3.LUT R2, R2, 0xff000000, R3, 0xb8, !PT ;  /* 0xff00000002027812 */ /* 0x002fca00078eb803 */
[----:B------:R1:W-:Y:S01]  /*0bc0*/  STS [UR8+0x34], R2 ;  /* 0x00003402ff007988 */ /* 0x0003e20008000808 */
[----:B------:R-:W-:Y:S05]  /*0bd0*/  @P3 BRA `(.L_x_26) ;  /* 0x0000000000183947 */ /* 0x000fea0003800000 */
[----:B------:R-:W3:Y:S01]  /*0be0*/  LDS R3, [UR8+0x38] ;  /* 0x00003808ff037984 */ /* 0x000ee20008000800 */
[----:B-1----:R-:W-:-:S05]  /*0bf0*/  IMAD.MOV.U32 R2, RZ, RZ, 0x7f ;  /* 0x0000007fff027424 */ /* 0x002fca00078e00ff */
[----:B---3--:R-:W-:-:S05]  /*0c00*/  LOP3.LUT R2, R3, 0xff, R2, 0xb8, !PT ;  /* 0x000000ff03027812 */ /* 0x008fca00078eb802 */
[----:B------:R1:W-:Y:S02]  /*0c10*/  STS [UR8+0x38], R2 ;  /* 0x00003802ff007988 */ /* 0x0003e40008000808 */
.L_x_25:
[----:B------:R-:W-:Y:S05]  /*0c20*/  BSYNC.RELIABLE B1 ;  /* 0x0000000000017941 */ /* 0x000fea0003800100 */
.L_x_24:
[----:B------:R1:W-:Y:S02]  /*0c30*/  @!P3 STS [UR8+0x20], R5 ;  /* 0x00002005ff00b988 */ /* 0x0003e40008000808 */
.L_x_26:
[----:B------:R-:W-:Y:S05]  /*0c40*/  BSYNC.RECONVERGENT B2 ;  /* 0x0000000000027941 */ /* 0x000fea0003800200 */
.L_x_23:
[----:B------:R-:W-:Y:S05]  /*0c50*/  WARPSYNC.ALL ;  /* 0x0000000000007948 */ /* 0x000fea0003800000 */
[----:B------:R-:W-:Y:S01]  /*0c60*/  NOP ;  /* 0x0000000000007918 */ /* 0x000fe20000000000 */
[----:B-1----:R-:W1:Y:S01]  /*0c70*/  LDC R5, c[0x0][0x39c] ;  /* 0x0000e700ff057b82 */ /* 0x002e620000000800 */
[----:B------:R-:W-:Y:S01]  /*0c80*/  BSSY.RECONVERGENT B2, `(.L_x_27) ;  /* 0x000000b000027945 */ /* 0x000fe20003800200 */
[----:B-1----:R-:W-:-:S03]  /*0c90*/  VIADD R5, R5, 0xffffffff ;  /* 0xffffffff05057836 */ /* 0x002fc60000000000 */
[----:B------:R-:W-:Y:S05]  /*0ca0*/  @P3 BRA `(.L_x_28) ;  /* 0x0000000000203947 */ /* 0x000fea0003800000 */
[----:B---345:R-:W1:Y:S01]  /*0cb0*/  LDS R2, [UR8+0x1c] ;  /* 0x00001c08ff027984 */ /* 0x038e620008000800 */
[----:B------:R-:W3:Y:S03]  /*0cc0*/  LDC.64 R8, c[0x0][0x3b0] ;  /* 0x0000ec00ff087b82 */ /* 0x000ee60000000a00 */
[----:B------:R4:W-:Y:S01]  /*0cd0*/  STS [UR8+0x24], R5 ;  /* 0x00002405ff007988 */ /* 0x0009e20008000808 */
[--C-:B---3--:R-:W-:Y:S02]  /*0ce0*/  SHF.R.U32.HI R7, RZ, 0x4, R9.reuse ;  /* 0x00000004ff077819 */ /* 0x108fe40000011609 */
[----:B------:R-:W-:-:S05]  /*0cf0*/  SHF.R.U64 R3, R8, 0x4, R9 ;  /* 0x0000000408037819 */ /* 0x000fca0000001209 */
[----:B------:R4:W-:Y:S01]  /*0d00*/  STS [UR8+0xc], R3 ;  /* 0x00000c03ff007988 */ /* 0x0009e20008000808 */
[----:B-1----:R-:W-:-:S05]  /*0d10*/  LOP3.LUT R2, R2, 0xf, R7, 0xb8, !PT ;  /* 0x0000000f02027812 */ /* 0x002fca00078eb807 */
[----:B------:R4:W-:Y:S02]  /*0d20*/  STS [UR8+0x1c], R2 ;  /* 0x00001c02ff007988 */ /* 0x0009e40008000808 */
.L_x_28:
[----:B------:R-:W-:Y:S05]  /*0d30*/  BSYNC.RECONVERGENT B2 ;  /* 0x0000000000027941 */ /* 0x000fea0003800200 */
.L_x_27:
[----:B------:R-:W-:Y:S04]  /*0d40*/  BSSY.RECONVERGENT B3, `(.L_x_29) ;  /* 0x000001d000037945 */ /* 0x000fe80003800200 */
[----:B------:R-:W-:Y:S04]  /*0d50*/  BSSY.RELIABLE B2, `(.L_x_30) ;  /* 0x0000018000027945 */ /* 0x000fe80003800100 */
[----:B------:R-:W-:Y:S05]  /*0d60*/  @P3 BRA `(.L_x_31) ;  /* 0x00000000001c3947 */ /* 0x000fea0003800000 */
[----:B---345:R-:W1:Y:S02]  /*0d70*/  LDS R2, [UR8+0x34] ;  /* 0x00003408ff027984 */ /* 0x038e640008000800 */
[----:B-1----:R-:W-:-:S05]  /*0d80*/  LOP3.LUT R2, R2, 0x7, RZ, 0xb8, !PT ;  /* 0x0000000702027812 */ /* 0x002fca00078eb8ff */
[----:B------:R1:W-:Y:S01]  /*0d90*/  STS [UR8+0x34], R2 ;  /* 0x00003402ff007988 */ /* 0x0003e20008000808 */
[----:B------:R-:W-:Y:S05]  /*0da0*/  @P3 BRA `(.L_x_32) ;  /* 0x00000000001c3947 */ /* 0x000fea0003800000 */
[----:B-1----:R-:W1:Y:S02]  /*0db0*/  LDS R2, [UR8+0x34] ;  /* 0x00003408ff027984 */ /* 0x002e640008000800 */
[----:B-1----:R-:W-:-:S05]  /*0dc0*/  LOP3.LUT R2, R2, 0x38, RZ, 0xb8, !PT ;  /* 0x0000003802027812 */ /* 0x002fca00078eb8ff */
[----:B------:R1:W-:Y:S02]  /*0dd0*/  STS [UR8+0x34], R2 ;  /* 0x00003402ff007988 */ /* 0x0003e40008000808 */
.L_x_31:
[----:B------:R-:W-:Y:S05]  /*0de0*/  @P3 BRA `(.L_x_33) ;  /* 0x00000000001c3947 */ /* 0x000fea0003800000 */
[----:B-1-345:R-:W1:Y:S02]  /*0df0*/  LDS R2, [UR8+0x8] ;  /* 0x00000808ff027984 */ /* 0x03ae640008000800 */
[----:B-1----:R-:W-:-:S05]  /*0e00*/  LOP3.LUT R2, R2, 0x780, RZ, 0xb8, !PT ;  /* 0x0000078002027812 */ /* 0x002fca00078eb8ff */
[----:B------:R3:W-:Y:S02]  /*0e10*/  STS [UR8+0x8], R2 ;  /* 0x00000802ff007988 */ /* 0x0007e40008000808 */
.L_x_32:
[----:B------:R-:W-:Y:S05]  /*0e20*/  @P3 BRA `(.L_x_34) ;  /* 0x0000000000283947 */ /* 0x000fea0003800000 */
[----:B-1-3--:R-:W1:Y:S02]  /*0e30*/  LDS R2, [UR8+0x8] ;  /* 0x00000808ff027984 */ /* 0x00ae640008000800 */
[----:B-1----:R-:W-:-:S05]  /*0e40*/  LOP3.LUT R2, R2, 0x1800, RZ, 0xb8, !PT ;  /* 0x0000180002027812 */ /* 0x002fca00078eb8ff */
[----:B------:R1:W-:Y:S02]  /*0e50*/  STS [UR8+0x8], R2 ;  /* 0x00000802ff007988 */ /* 0x0003e40008000808 */
.L_x_33:
[----:B------:R-:W-:Y:S05]  /*0e60*/  @P3 BREAK.RELIABLE B2 ;  /* 0x0000000000023942 */ /* 0x000fea0003800100 */
[----:B------:R-:W-:Y:S05]  /*0e70*/  @P3 BRA `(.L_x_35) ;  /* 0x0000000000243947 */ /* 0x000fea0003800000 */
[----:B-1-345:R-:W1:Y:S01]  /*0e80*/  LDS R2, [UR8+0x8] ;  /* 0x00000808ff027984 */ /* 0x03ae620008000800 */
[----:B------:R-:W-:-:S05]  /*0e90*/  IMAD.MOV.U32 R3, RZ, RZ, 0x6000 ;  /* 0x00006000ff037424 */ /* 0x000fca00078e00ff */
[----:B-1----:R-:W-:-:S04]  /*0ea0*/  LOP3.LUT R2, R2, 0x4000, R3, 0xd8, !PT ;  /* 0x0000400002027812 */ /* 0x002fc800078ed803 */
[----:B------:R-:W-:-:S05]  /*0eb0*/  LOP3.LUT R2, R2, 0x400000, RZ, 0xb8, !PT ;  /* 0x0040000002027812 */ /* 0x000fca00078eb8ff */
[----:B------:R4:W-:Y:S02]  /*0ec0*/  STS [UR8+0x8], R2 ;  /* 0x00000802ff007988 */ /* 0x0009e40008000808 */
.L_x_34:
[----:B------:R-:W-:Y:S05]  /*0ed0*/  BSYNC.RELIABLE B2 ;  /* 0x0000000000027941 */ /* 0x000fea0003800100 */
.L_x_30:
[----:B-1-34-:R-:W1:Y:S02]  /*0ee0*/  @!P3 LDS R2, [UR8+0x8] ;  /* 0x00000808ff02b984 */ /* 0x01ae640008000800 */
[----:B-1----:R-:W-:-:S05]  /*0ef0*/  @!P3 LOP3.LUT R2, R2, 0x8000, RZ, 0xb8, !PT ;  /* 0x000080000202b812 */ /* 0x002fca00078eb8ff */
[----:B------:R1:W-:Y:S02]  /*0f00*/  @!P3 STS [UR8+0x8], R2 ;  /* 0x00000802ff00b988 */ /* 0x0003e40008000808 */
.L_x_35:
[----:B------:R-:W-:Y:S05]  /*0f10*/  BSYNC.RECONVERGENT B3 ;  /* 0x0000000000037941 */ /* 0x000fea0003800200 */
.L_x_29:
[----:B------:R-:W-:Y:S05]  /*0f20*/  WARPSYNC.ALL ;  /* 0x0000000000007948 */ /* 0x000fea0003800000 */
[----:B------:R-:W-:Y:S01]  /*0f30*/  NOP ;  /* 0x0000000000007918 */ /* 0x000fe20000000000 */
[----:B------:R-:W-:-:S04]  /*0f40*/  UIADD3 UR5, UPT, UPT, UR4, 0x80, URZ ;  /* 0x0000008004057890 */ /* 0x000fc8000fffe0ff */
[----:B------:R-:W-:-:S04]  /*0f50*/  UIADD3 UR26, UP0, UPT, UR5, UR20, URZ ;  /* 0x00000014051a7290 */ /* 0x000fc8000ff1e0ff */
[----:B------:R-:W-:Y:S01]  /*0f60*/  ULEA.HI.X.SX32 UR27, UR5, UR21, 0x1, UP0 ;  /* 0x00000015051b7291 */ /* 0x000fe200080f0eff */
[----:B------:R-:W-:Y:S11]  /*0f70*/  @P0 BRA `(.L_x_36) ;  /* 0x0000000000300947 */ /* 0x000ff60003800000 */
[----:B-1-345:R-:W1:Y:S01]  /*0f80*/  S2R R2, SR_LANEID ;  /* 0x0000000000027919 */ /* 0x03ae620000000000 */
[----:B------:R-:W-:Y:S05]  /*0f90*/  WARPSYNC.ALL ;  /* 0x0000000000007948 */ /* 0x000fea0003800000 */
[----:B------:R-:W-:Y:S01]  /*0fa0*/  NOP ;  /* 0x0000000000007918 */ /* 0x000fe20000000000 */
[----:B-1----:R-:W-:-:S05]  /*0fb0*/  IMAD.SHL.U32 R8, R2, 0x4, RZ ;  /* 0x0000000402087824 */ /* 0x002fca00078e00ff */
[----:B------:R-:W1:Y:S01]  /*0fc0*/  LDS R7, [R8+UR8] ;  /* 0x0000000808077984 */ /* 0x000e620008000800 */
[----:B------:R-:W-:-:S05]  /*0fd0*/  IADD3 R2, P1, PT, R8, UR26, RZ ;  /* 0x0000001a08027c10 */ /* 0x000fca000ff3e0ff */
[----:B------:R-:W-:-:S05]  /*0fe0*/  IMAD.X R3, RZ, RZ, UR27, P1 ;  /* 0x0000001bff037e24 */ /* 0x000fca00088e06ff */
[----:B-1----:R1:W3:Y:S01]  /*0ff0*/  ATOMG.E.EXCH.STRONG.GPU PT, RZ, [R2], R7 ;  /* 0x0000000702ff73a8 */ /* 0x0022e200041ee100 */
[----:B------:R-:W-:-:S04]  /*1000*/  DEPBAR {5,4,3,2,1,0} ;  /* 0x0000003f0000791a */ /* 0x000fc80000000000 */
[----:B------:R-:W4:Y:S02]  /*1010*/  CCTL.E.C.LDCU.IV.DEEP [UR26] ;  /* 0x000000001a007540 */ /* 0x000f240009c08000 */
[----:B----4-:R1:W-:Y:S01]  /*1020*/  UTMACCTL.IV [UR26] ;  /* 0x000000001a0079b9 */ /* 0x0103e20008000000 */
[----:B------:R-:W-:Y:S01]  /*1030*/  NOP ;  /* 0x0000000000007918 */ /* 0x000fe20000000000 */
.L_x_36:
[----:B------:R-:W-:Y:S05]  /*1040*/  @P0 BRA `(.L_x_37) ;  /* 0x00000000000c0947 */ /* 0x000fea0003800000 */
[----:B------:R0:W-:Y:S01]  /*1050*/  UTMACMDFLUSH ;  /* 0x00000000000079b7 */ /* 0x0001e20000000000 */
[----:B------:R-:W-:Y:S05]  /*1060*/  @P0 BRA `(.L_x_37) ;  /* 0x0000000000040947 */ /* 0x000fea0003800000 */
[----:B------:R-:W-:-:S04]  /*1070*/  DEPBAR.LE SB0, 0x0 ;  /* 0x000080000000791a */ /* 0x000fc80000000000 */
.L_x_37:
[----:B------:R-:W-:Y:S05]  /*1080*/  WARPSYNC.ALL ;  /* 0x0000000000007948 */ /* 0x000fea0003800000 */
[----:B------:R-:W-:Y:S01]  /*1090*/  NOP ;  /* 0x0000000000007918 */ /* 0x000fe20000000000 */
[----:B---3--:R-:W-:Y:S06]  /*10a0*/  BAR.SYNC.DEFER_BLOCKING 0x0 ;  /* 0x0000000000007b1d */ /* 0x008fec0000010000 */
[----:B------:R-:W-:Y:S02]  /*10b0*/  BSSY.RECONVERGENT B3, `(.L_x_38) ;  /* 0x000000b000037945 */ /* 0x000fe40003800200 */
[----:B------:R-:W-:Y:S06]  /*10c0*/  BAR.SYNC.DEFER_BLOCKING 0x0 ;  /* 0x0000000000007b1d */ /* 0x000fec0000010000 */
[----:B------:R3:W-:Y:S01]  /*10d0*/  @!P0 STS [R4], RZ ;  /* 0x000000ff04008388 */ /* 0x0007e20000000800 */
[----:B------:R-:W-:Y:S01]  /*10e0*/  NOP ;  /* 0x0000000000007918 */ /* 0x000fe20000000000 */
[----:B------:R-:W-:Y:S05]  /*10f0*/  @P3 BRA `(.L_x_39) ;  /* 0x0000000000183947 */ /* 0x000fea0003800000 */
[----:B-1--45:R-:W1:Y:S01]  /*1100*/  LDS R2, [UR8+0x8] ;  /* 0x00000808ff027984 */ /* 0x032e620008000800 */
[----:B------:R-:W4:Y:S01]  /*1110*/  LDC.64 R8, c[0x0][0x390] ;  /* 0x0000e400ff087b82 */ /* 0x000f220000000a00 */
[----:B------:R-:W-:Y:S02]  /*1120*/  IMAD.MOV.U32 R3, RZ, RZ, 0x70 ;  /* 0x00000070ff037424 */ /* 0x000fe400078e00ff */
[----:B----4-:R4:W-:Y:S03]  /*1130*/  STS.64 [UR8], R8 ;  /* 0x00000008ff007988 */ /* 0x0109e60008000a08 */
[----:B-1----:R-:W-:-:S05]  /*1140*/  LOP3.LUT R2, R2, 0x10, R3, 0xd8, !PT ;  /* 0x0000001002027812 */ /* 0x002fca00078ed803 */
[----:B------:R4:W-:Y:S02]  /*1150*/  STS [UR8+0x8], R2 ;  /* 0x00000802ff007988 */ /* 0x0009e40008000808 */
.L_x_39:
[----:B-1----:R-:W-:Y:S05]  /*1160*/  BSYNC.RECONVERGENT B3 ;  /* 0x0000000000037941 */ /* 0x002fea0003800200 */
.L_x_38:
[----:B------:R-:W-:Y:S04]  /*1170*/  BSSY.RECONVERGENT B4, `(.L_x_40) ;  /* 0x0000033000047945 */ /* 0x000fe80003800200 */
[----:B------:R-:W-:Y:S04]  /*1180*/  BSSY.RELIABLE B3, `(.L_x_41) ;  /* 0x000002e000037945 */ /* 0x000fe80003800100 */
[----:B------:R-:W-:Y:S05]  /*1190*/  @P3 BRA `(.L_x_42) ;  /* 0x0000000000243947 */ /* 0x000fea0003800000 */
[----:B----45:R-:W1:Y:S01]  /*11a0*/  LDS R2, [UR8+0x34] ;  /* 0x00003408ff027984 */ /* 0x030e620008000800 */
[----:B------:R-:W-:-:S05]  /*11b0*/  IMAD.MOV.U32 R3, RZ, RZ, 0x7f000000 ;  /* 0x7f000000ff037424 */ /* 0x000fca00078e00ff */
[----:B-1----:R-:W-:-:S05]  /*11c0*/  LOP3.LUT R2, R2, 0xff000000, R3, 0xb8, !PT ;  /* 0xff00000002027812 */ /* 0x002fca00078eb803 */
[----:B------:R1:W-:Y:S01]  /*11d0*/  STS [UR8+0x34], R2 ;  /* 0x00003402ff007988 */ /* 0x0003e20008000808 */
[----:B------:R-:W-:Y:S05]  /*11e0*/  @P3 BRA `(.L_x_43) ;  /* 0x0000000000183947 */ /* 0x000fea0003800000 */
[----:B-1----:R-:W1:Y:S01]  /*11f0*/  LDS R2, [UR8+0x38] ;  /* 0x00003808ff027984 */ /* 0x002e620008000800 */
[----:B------:R-:W-:-:S05]  /*1200*/  IMAD.MOV.U32 R3, RZ, RZ, 0x3f ;  /* 0x0000003fff037424 */ /* 0x000fca00078e00ff */
[----:B-1----:R-:W-:-:S05]  /*1210*/  LOP3.LUT R2, R2, 0xff, R3, 0xb8, !PT ;  /* 0x000000ff02027812 */ /* 0x002fca00078eb803 */
[----:B------:R1:W-:Y:S02]  /*1220*/  STS [UR8+0x38], R2 ;  /* 0x00003802ff007988 */ /* 0x0003e40008000808 */
.L_x_42:
[----:B------:R-:W-:Y:S05]  /*1230*/  @P3 BRA `(.L_x_44) ;  /* 0x00000000000c3947 */ /* 0x000fea0003800000 */
[----:B------:R1:W-:Y:S02]  /*1240*/  STS [UR8+0x20], R5 ;  /* 0x00002005ff007988 */ /* 0x0003e40008000808 */
.L_x_43:
[----:B------:R-:W-:Y:S05]  /*1250*/  @P3 BRA `(.L_x_45) ;  /* 0x0000000000243947 */ /* 0x000fea0003800000 */
[----:B------:R1:W-:Y:S02]  /*1260*/  STS [UR8+0x24], R6 ;  /* 0x00002406ff007988 */ /* 0x0003e40008000808 */
.L_x_44:
[----:B------:R-:W-:Y:S05]  /*1270*/  @P3 BRA `(.L_x_46) ;  /* 0x00000000002c3947 */ /* 0x000fea0003800000 */
[----:B-1--45:R-:W1:Y:S01]  /*1280*/  LDS R2, [UR8+0x1c] ;  /* 0x00001c08ff027984 */ /* 0x032e620008000800 */
[----:B------:R-:W4:Y:S02]  /*1290*/  LDC.64 R6, c[0x0][0x3b8] ;  /* 0x0000ee00ff067b82 */ /* 0x000f240000000a00 */
[--C-:B----4-:R-:W-:Y:S02]  /*12a0*/  SHF.R.U32.HI R5, RZ, 0x4, R7.reuse ;  /* 0x00000004ff057819 */ /* 0x110fe40000011607 */
[----:B------:R-:W-:-:S05]  /*12b0*/  SHF.R.U64 R3, R6, 0x4, R7 ;  /* 0x0000000406037819 */ /* 0x000fca0000001207 */
[----:B------:R4:W-:Y:S01]  /*12c0*/  STS [UR8+0xc], R3 ;  /* 0x00000c03ff007988 */ /* 0x0009e20008000808 */
[----:B-1----:R-:W-:-:S05]  /*12d0*/  LOP3.LUT R2, R2, 0xf, R5, 0xb8, !PT ;  /* 0x0000000f02027812 */ /* 0x002fca00078eb805 */
[----:B------:R4:W-:Y:S02]  /*12e0*/  STS [UR8+0x1c], R2 ;  /* 0x00001c02ff007988 */ /* 0x0009e40008000808 */
.L_x_45:
[----:B------:R-:W-:Y:S05]  /*12f0*/  @P3 BRA `(.L_x_47) ;  /* 0x00000000001c3947 */ /* 0x000fea0003800000 */
[----:B-1--45:R-:W1:Y:S02]  /*1300*/  LDS R2, [UR8+0x34] ;  /* 0x00003408ff027984 */ /* 0x032e640008000800 */
[----:B-1----:R-:W-:-:S05]  /*1310*/  LOP3.LUT R2, R2, 0x7, RZ, 0xb8, !PT ;  /* 0x0000000702027812 */ /* 0x002fca00078eb8ff */
[----:B------:R1:W-:Y:S02]  /*1320*/  STS [UR8+0x34], R2 ;  /* 0x00003402ff007988 */ /* 0x0003e40008000808 */
.L_x_46:
[----:B------:R-:W-:Y:S05]  /*1330*/  @P3 BRA `(.L_x_48) ;  /* 0x00000000001c3947 */ /* 0x000fea0003800000 */
[----:B-1--45:R-:W1:Y:S02]  /*1340*/  LDS R2, [UR8+0x34] ;  /* 0x00003408ff027984 */ /* 0x032e640008000800 */
[----:B-1----:R-:W-:-:S05]  /*1350*/  LOP3.LUT R2, R2, 0x38, RZ, 0xb8, !PT ;  /* 0x0000003802027812 */ /* 0x002fca00078eb8ff */
[----:B------:R1:W-:Y:S02]  /*1360*/  STS [UR8+0x34], R2 ;  /* 0x00003402ff007988 */ /* 0x0003e40008000808 */
.L_x_47:
[----:B------:R-:W-:Y:S05]  /*1370*/  @P3 BRA `(.L_x_49) ;  /* 0x00000000001c3947 */ /* 0x000fea0003800000 */
[----:B-1--45:R-:W1:Y:S02]  /*1380*/  LDS R2, [UR8+0x8] ;  /* 0x00000808ff027984 */ /* 0x032e640008000800 */
[----:B-1----:R-:W-:-:S05]  /*1390*/  LOP3.LUT R2, R2, 0x780, RZ, 0xb8, !PT ;  /* 0x0000078002027812 */ /* 0x002fca00078eb8ff */
[----:B------:R1:W-:Y:S02]  /*13a0*/  STS [UR8+0x8], R2 ;  /* 0x00000802ff007988 */ /* 0x0003e40008000808 */
.L_x_48:
[----:B------:R-:W-:Y:S05]  /*13b0*/  @P3 BRA `(.L_x_50) ;  /* 0x0000000000283947 */ /* 0x000fea0003800000 */
[----:B-1--45:R-:W1:Y:S02]  /*13c0*/  LDS R2, [UR8+0x8] ;  /* 0x00000808ff027984 */ /* 0x032e640008000800 */
[----:B-1----:R-:W-:-:S05]  /*13d0*/  LOP3.LUT R2, R2, 0x1800, RZ, 0xb8, !PT ;  /* 0x0000180002027812 */ /* 0x002fca00078eb8ff */
[----:B------:R1:W-:Y:S02]  /*13e0*/  STS [UR8+0x8], R2 ;  /* 0x00000802ff007988 */ /* 0x0003e40008000808 */
.L_x_49:
[----:B------:R-:W-:Y:S05]  /*13f0*/  @P3 BREAK.RELIABLE B3 ;  /* 0x0000000000033942 */ /* 0x000fea0003800100 */
[----:B------:R-:W-:Y:S05]  /*1400*/  @P3 BRA `(.L_x_51) ;  /* 0x0000000000243947 */ /* 0x000fea0003800000 */
[----:B-1--45:R-:W1:Y:S01]  /*1410*/  LDS R2, [UR8+0x8] ;  /* 0x00000808ff027984 */ /* 0x032e620008000800 */
[----:B------:R-:W-:-:S05]  /*1420*/  IMAD.MOV.U32 R3, RZ, RZ, 0x6000 ;  /* 0x00006000ff037424 */ /* 0x000fca00078e00ff */
[----:B-1----:R-:W-:-:S04]  /*1430*/  LOP3.LUT R2, R2, 0x6000, R3, 0xd8, !PT ;  /* 0x0000600002027812 */ /* 0x002fc800078ed803 */
[----:B------:R-:W-:-:S05]  /*1440*/  LOP3.LUT R2, R2, 0x400000, RZ, 0xb8, !PT ;  /* 0x0040000002027812 */ /* 0x000fca00078eb8ff */
[----:B------:R1:W-:Y:S02]  /*1450*/  STS [UR8+0x8], R2 ;  /* 0x00000802ff007988 */ /* 0x0003e40008000808 */
.L_x_50:
[----:B------:R-:W-:Y:S05]  /*1460*/  BSYNC.RELIABLE B3 ;  /* 0x0000000000037941 */ /* 0x000fea0003800100 */
.L_x_41:
[----:B-1--45:R-:W1:Y:S02]  /*1470*/  @!P3 LDS R2, [UR8+0x8] ;  /* 0x00000808ff02b984 */ /* 0x032e640008000800 */
[----:B-1----:R-:W-:-:S05]  /*1480*/  @!P3 LOP3.LUT R2, R2, 0x8000, RZ, 0xb8, !PT ;  /* 0x000080000202b812 */ /* 0x002fca00078eb8ff */
[----:B------:R1:W-:Y:S02]  /*1490*/  @!P3 STS [UR8+0x8], R2 ;  /* 0x00000802ff00b988 */ /* 0x0003e40008000808 */
.L_x_51:
[----:B------:R-:W-:Y:S05]  /*14a0*/  BSYNC.RECONVERGENT B4 ;  /* 0x0000000000047941 */ /* 0x000fea0003800200 */
.L_x_40:
[----:B------:R-:W-:Y:S05]  /*14b0*/  WARPSYNC.ALL ;  /* 0x0000000000007948 */ /* 0x000fea0003800000 */
[----:B------:R-:W-:Y:S01]  /*14c0*/  NOP ;  /* 0x0000000000007918 */ /* 0x000fe20000000000 */
[----:B------:R-:W-:-:S04]  /*14d0*/  UIADD3 UR4, UPT, UPT, UR4, 0x100, URZ ;  /* 0x0000010004047890 */ /* 0x000fc8000fffe0ff */
[----:B------:R-:W-:-:S04]  /*14e0*/  UIADD3 UR20, UP0, UPT, UR4, UR20, URZ ;  /* 0x0000001404147290 */ /* 0x000fc8000ff1e0ff */
[----:B------:R-:W-:Y:S01]  /*14f0*/  ULEA.HI.X.SX32 UR21, UR4, UR21, 0x1, UP0 ;  /* 0x0000001504157291 */ /* 0x000fe200080f0eff */
[----:B------:R-:W-:Y:S11]  /*1500*/  @P0 BRA `(.L_x_52) ;  /* 0x0000000000300947 */ /* 0x000ff60003800000 */
[----:B-1--45:R-:W1:Y:S01]  /*1510*/  S2R R2, SR_LANEID ;  /* 0x0000000000027919 */ /* 0x032e620000000000 */
[----:B------:R-:W-:Y:S05]  /*1520*/  WARPSYNC.ALL ;  /* 0x0000000000007948 */ /* 0x000fea0003800000 */
[----:B------:R-:W-:Y:S01]  /*1530*/  NOP ;  /* 0x0000000000007918 */ /* 0x000fe20000000000 */
[----:B-123--:R-:W-:-:S05]  /*1540*/  IMAD.SHL.U32 R4, R2, 0x4, RZ ;  /* 0x0000000402047824 */ /* 0x00efca00078e00ff */
        /* <DEDUP_REMOVED lines=8> */
.L_x_52:
[----:B------:R-:W-:Y:S05]  /*15d0*/  @P0 BRA `(.L_x_53) ;  /* 0x00000000000c0947 */ /* 0x000fea0003800000 */
[----:B------:R0:W-:Y:S01]  /*15e0*/  UTMACMDFLUSH ;  /* 0x00000000000079b7 */ /* 0x0001e20000000000 */
[----:B------:R-:W-:Y:S05]  /*15f0*/  @P0 BRA `(.L_x_53) ;  /* 0x0000000000040947 */ /* 0x000fea0003800000 */
[----:B------:R-:W-:-:S04]  /*1600*/  DEPBAR.LE SB0, 0x0 ;  /* 0x000080000000791a */ /* 0x000fc80000000000 */
.L_x_53:
[----:B------:R-:W-:Y:S05]  /*1610*/  WARPSYNC.ALL ;  /* 0x0000000000007948 */ /* 0x000fea0003800000 */
[----:B------:R-:W-:Y:S01]  /*1620*/  NOP ;  /* 0x0000000000007918 */ /* 0x000fe20000000000 */
[----:B--2---:R-:W-:Y:S01]  /*1630*/  BAR.SYNC.DEFER_BLOCKING 0x0 ;  /* 0x0000000000007b1d */ /* 0x004fe20000010000 */
[----:B-1--45:R-:W-:Y:S01]  /*1640*/  SHF.R.U32.HI R2, RZ, 0x5, R0 ;  /* 0x00000005ff027819 */ /* 0x032fe20000011600 */
[----:B------:R-:W-:Y:S01]  /*1650*/  UIADD3 UR12, UPT, UPT, UR8, 0x6010, URZ ;  /* 0x00006010080c7890 */ /* 0x000fe2000fffe0ff */
[----:B------:R-:W-:Y:S01]  /*1660*/  ISETP.GE.AND P0, PT, R10, 0x1, PT ;  /* 0x000000010a00780c */ /* 0x000fe20003f06270 */
[----:B------:R-:W-:Y:S01]  /*1670*/  USHF.L.U32 UR15, UR7, 0x6, URZ ;  /* 0x00000006070f7899 */ /* 0x000fe200080006ff */
[----:B------:R-:W-:Y:S01]  /*1680*/  R2UR UR22, R2 ;  /* 0x00000000021672ca */ /* 0x000fe200000e0000 */
[----:B------:R-:W-:Y:S01]  /*1690*/  VOTEU.ALL UP0, P3 ;  /* 0x0000000000ff7886 */ /* 0x000fe20001800000 */
[----:B------:R-:W-:Y:S01]  /*16a0*/  UMOV UR4, 0x1 ;  /* 0x0000000100047882 */ /* 0x000fe20000000000 */
[----:B------:R-:W-:Y:S01]  /*16b0*/  VOTEU.ALL UP1, P3 ;  /* 0x0000000000ff7886 */ /* 0x000fe20001820000 */
[----:B------:R-:W-:Y:S01]  /*16c0*/  USHF.L.U32 UR19, UR9, 0x7, URZ ;  /* 0x0000000709137899 */ /* 0x000fe200080006ff */
[----:B------:R-:W-:Y:S01]  /*16d0*/  BSSY.RECONVERGENT B4, `(.L_x_54) ;  /* 0x0000018000047945 */ /* 0x000fe20003800200 */
[----:B------:R-:W-:-:S04]  /*16e0*/  @!UP0 UIADD3 UR10, UPT, UPT, -UR4, 0x100000, URZ ;  /* 0x00100000040a8890 */ /* 0x000fc8000fffe1ff */
[----:B------:R-:W-:Y:S02]  /*16f0*/  @!UP0 USHF.L.U32 UR11, UR10, 0xb, URZ ;  /* 0x0000000b0a0b8899 */ /* 0x000fe400080006ff */
[----:B------:R-:W-:Y:S02]  /*1700*/  @!UP0 USHF.L.U32 UR10, UR10, 0x1, URZ ;  /* 0x000000010a0a8899 */ /* 0x000fe400080006ff */
[----:B------:R-:W-:-:S04]  /*1710*/  @!UP0 UIADD3 UR4, UPT, UPT, -UR4, 0x100000, URZ ;  /* 0x0010000004048890 */ /* 0x000fc8000fffe1ff */
[----:B------:R-:W-:Y:S02]  /*1720*/  @!UP0 USHF.L.U32 UR5, UR4, 0xb, URZ ;  /* 0x0000000b04058899 */ /* 0x000fe400080006ff */
[----:B------:R-:W-:Y:S01]  /*1730*/  @!UP0 USHF.L.U32 UR4, UR4, 0x1, URZ ;  /* 0x0000000104048899 */ /* 0x000fe200080006ff */
[----:B------:R-:W-:Y:S01]  /*1740*/  VOTEU.ALL UP0, P3 ;  /* 0x0000000000ff7886 */ /* 0x000fe20001800000 */
[----:B------:R-:W1:Y:S04]  /*1750*/  FENCE.VIEW.ASYNC.S ;  /* 0x00000000000073c6 */ /* 0x000e680000000000 */
[----:B-1----:R1:W2:Y:S06]  /*1760*/  @!UP0 SYNCS.EXCH.64 URZ, [UR8+0x6000], UR10 ;  /* 0x0060000a08ff85b2 */ /* 0x0022ac0008000100 */
[----:B------:R1:W2:Y:S02]  /*1770*/  @!UP1 SYNCS.EXCH.64 URZ, [UR8+0x6010], UR4 ;  /* 0x0060100408ff95b2 */ /* 0x0002a40008000100 */
[----:B--2---:R-:W-:Y:S06]  /*1780*/  BAR.SYNC.DEFER_BLOCKING 0x0 ;  /* 0x0000000000007b1d */ /* 0x004fec0000010000 */
[----:B------:R-:W-:Y:S05]  /*1790*/  @P3 BRA `(.L_x_55) ;  /* 0x00000000002c3947 */ /* 0x000fea0003800000 */
[----:B-1----:R-:W-:Y:S02]  /*17a0*/  UMOV UR4, 0x1 ;  /* 0x0000000100047882 */ /* 0x002fe40000000000 */
[----:B------:R-:W-:-:S04]  /*17b0*/  UIADD3 UR10, UPT, UPT, -UR4, 0x100000, URZ ;  /* 0x00100000040a7890 */ /* 0x000fc8000fffe1ff */
[----:B------:R-:W-:Y:S02]  /*17c0*/  USHF.L.U32 UR11, UR10, 0xb, URZ ;  /* 0x0000000b0a0b7899 */ /* 0x000fe400080006ff */
[----:B------:R-:W-:Y:S02]  /*17d0*/  USHF.L.U32 UR10, UR10, 0x1, URZ ;  /* 0x000000010a0a7899 */ /* 0x000fe400080006ff */
[----:B------:R-:W-:-:S04]  /*17e0*/  UIADD3 UR4, UPT, UPT, -UR4, 0x100000, URZ ;  /* 0x0010000004047890 */ /* 0x000fc8000fffe1ff */
[----:B------:R-:W-:Y:S02]  /*17f0*/  USHF.L.U32 UR5, UR4, 0xb, URZ ;  /* 0x0000000b04057899 */ /* 0x000fe400080006ff */
[----:B------:R-:W-:Y:S01]  /*1800*/  USHF.L.U32 UR4, UR4, 0x1, URZ ;  /* 0x0000000104047899 */ /* 0x000fe200080006ff */
[----:B------:R-:W1:Y:S03]  /*1810*/  FENCE.VIEW.ASYNC.S ;  /* 0x00000000000073c6 */ /* 0x000e660000000000 */
[----:B-1----:R2:W4:Y:S08]  /*1820*/  SYNCS.EXCH.64 URZ, [UR8+0x6008], UR10 ;  /* 0x0060080a08ff75b2 */ /* 0x0025300008000100 */
[----:B------:R2:W5:Y:S02]  /*1830*/  SYNCS.EXCH.64 URZ, [UR8+0x6018], UR4 ;  /* 0x0060180408ff75b2 */ /* 0x0005640008000100 */
[----:B--2---:R-:W-:Y:S01]  /*1840*/  NOP ;  /* 0x0000000000007918 */ /* 0x004fe20000000000 */
.L_x_55:
[----:B-1----:R-:W-:Y:S05]  /*1850*/  BSYNC.RECONVERGENT B4 ;  /* 0x0000000000047941 */ /* 0x002fea0003800200 */
.L_x_54:
[----:B------:R-:W-:Y:S05]  /*1860*/  @!P0 BRA `(.L_x_56) ;  /* 0x0000000800188947 */ /* 0x000fea0003800000 */
[----:B----45:R-:W-:Y:S01]  /*1870*/  BAR.SYNC.DEFER_BLOCKING 0x0 ;  /* 0x0000000000007b1d */ /* 0x030fe20000010000 */
[----:B------:R-:W-:Y:S01]  /*1880*/  ELECT P1, URZ, PT ;  /* 0x0000000000ff782f */ /* 0x000fe20003820000 */
[----:B------:R-:W-:Y:S01]  /*1890*/  @!P3 IMAD.MOV.U32 R2, RZ, RZ, 0x3000 ;  /* 0x00003000ff02b424 */ /* 0x000fe200078e00ff */
[----:B------:R-:W-:Y:S02]  /*18a0*/  UIADD3 UR4, UPT, UPT, UR8, 0x4000, URZ ;  /* 0x0000400008047890 */ /* 0x000fe4000fffe0ff */
[----:B------:R-:W-:Y:S01]  /*18b0*/  ISETP.LT.U32.AND P1, PT, R68, 0x20, P1 ;  /* 0x000000204400780c */ /* 0x000fe20000f21070 */
[----:B------:R-:W-:Y:S01]  /*18c0*/  UMOV UR7, UR15 ;  /* 0x0000000f00077c82 */ /* 0x000fe20008000000 */
[----:B------:R-:W-:Y:S01]  /*18d0*/  ELECT P0, URZ, PT ;  /* 0x0000000000ff782f */ /* 0x000fe20003800000 */
[----:B------:R-:W-:-:S03]  /*18e0*/  UMOV UR11, UR19 ;  /* 0x00000013000b7c82 */ /* 0x000fc60008000000 */
[----:B------:R-:W-:-:S07]  /*18f0*/  ISETP.LT.U32.AND P0, PT, R68, 0x20, P0 ;  /* 0x000000204400780c */ /* 0x000fce0000701070 */
[----:B------:R-:W-:Y:S01]  /*1900*/  VOTEU.ANY UP0, P1 ;  /* 0x0000000000ff7886 */ /* 0x000fe20000800100 */
[----:B------:R-:W-:-:S04]  /*1910*/  VOTEU.ANY UP2, P1 ;  /* 0x0000000000ff7886 */ /* 0x000fc80000840100 */
[----:B------:R-:W-:Y:S02]  /*1920*/  @UP0 UIADD3 UR5, UPT, UPT, UR8, 0x6000, URZ ;  /* 0x0000600008050890 */ /* 0x000fe4000fffe0ff */
[----:B------:R1:W-:Y:S01]  /*1930*/  @!P3 SYNCS.ARRIVE.TRANS64 RZ, [UR8+0x6000], R2 ;  /* 0x00600002ffffb9a7 */ /* 0x0003e20008000008 */
[----:B------:R-:W-:Y:S01]  /*1940*/  @UP0 UMOV UR6, URZ ;  /* 0x000000ff00060c82 */ /* 0x000fe20008000000 */
[----:B------:R-:W-:Y:S01]  /*1950*/  BAR.SYNC.DEFER_BLOCKING 0x0 ;  /* 0x0000000000007b1d */ /* 0x000fe20000010000 */
[----:B------:R-:W-:-:S05]  /*1960*/  UISETP.NE.U32.AND UP0, UPT, UR22, URZ, UPT ;  /* 0x000000ff1600728c */ /* 0x000fca000bf05070 */
[----:B------:R-:W-:Y:S01]  /*1970*/  VOTEU.ANY UP1, P0 ;  /* 0x0000000000ff7886 */ /* 0x000fe20000020100 */
[----:B------:R-:W-:-:S04]  /*1980*/  VOTEU.ANY UP3, P0 ;  /* 0x0000000000ff7886 */ /* 0x000fc80000060100 */
[----:B------:R-:W-:Y:S01]  /*1990*/  @UP1 UIADD3 UR9, UPT, UPT, UR8, 0x6000, URZ ;  /* 0x0000600008091890 */ /* 0x000fe2000fffe0ff */
[----:B------:R-:W-:Y:S01]  /*19a0*/  @UP1 UMOV UR10, URZ ;  /* 0x000000ff000a1c82 */ /* 0x000fe20008000000 */
[----:B------:R1:W-:Y:S01]  /*19b0*/  @UP2 UTMALDG.2D [UR4], [UR24] ;  /* 0x00000004180025b4 */ /* 0x0003e20008008000 */
[----:B------:R2:W-:Y:S06]  /*19c0*/  MEMBAR.ALL.CTA ;  /* 0x0000000000007992 */ /* 0x0005ec0000008000 */
[----:B--2---:R-:W2:Y:S02]  /*19d0*/  FENCE.VIEW.ASYNC.S ;  /* 0x00000000000073c6 */ /* 0x004ea40000000000 */
[----:B--2---:R-:W-:Y:S06]  /*19e0*/  BAR.SYNC.DEFER_BLOCKING 0x0 ;  /* 0x0000000000007b1d */ /* 0x004fec0000010000 */
[----:B------:R1:W-:Y:S02]  /*19f0*/  @UP3 UTMALDG.2D [UR8], [UR26] ;  /* 0x000000081a0035b4 */ /* 0x0003e40008008000 */
[----:B------:R-:W-:Y:S06]  /*1a00*/  BAR.SYNC.DEFER_BLOCKING 0x0 ;  /* 0x0000000000007b1d */ /* 0x000fec0000010000 */
[----:B------:R-:W2:Y:S02]  /*1a10*/  SYNCS.PHASECHK.TRANS64.TRYWAIT P0, [UR8+0x6000], RZ ;  /* 0x006000ffff0075a7 */ /* 0x000ea40008001108 */
[----:B-12---:R-:W-:Y:S05]  /*1a20*/  @!P0 BRA `(.L_x_57) ;  /* 0x0000000c00908947 */ /* 0x006fea0003800000 */
.L_x_71:
[----:B------:R-:W-:Y:S05]  /*1a30*/  BRA.U UP0, `(.L_x_58) ;  /* 0x00000001004c7547 */ /* 0x000fea000b800000 */
[----:B------:R-:W-:Y:S02]  /*1a40*/  USHF.R.U32.HI UR4, URZ, 0x4, UR4 ;  /* 0x00000004ff047899 */ /* 0x000fe40008011604 */
[----:B------:R-:W-:Y:S02]  /*1a50*/  USHF.R.U32.HI UR6, URZ, 0x4, UR8 ;  /* 0x00000004ff067899 */ /* 0x000fe40008011608 */
[----:B------:R-:W-:Y:S02]  /*1a60*/  USGXT.U32 UR4, UR4, 0xe ;  /* 0x0000000e0404789a */ /* 0x000fe40008000000 */
[----:B------:R-:W-:Y:S01]  /*1a70*/  USGXT.U32 UR6, UR6, 0xe ;  /* 0x0000000e0606789a */ /* 0x000fe20008000000 */
[----:B------:R-:W-:Y:S01]  /*1a80*/  UMOV UR10, 0xfffffffe ;  /* 0xfffffffe000a7882 */ /* 0x000fe20000000000 */
[----:B------:R-:W-:Y:S01]  /*1a90*/  UMOV UR11, 0x7fffbfdf ;  /* 0x7fffbfdf000b7882 */ /* 0x000fe20000000000 */
[----:B------:R-:W-:Y:S01]  /*1aa0*/  UMOV UR5, URZ ;  /* 0x000000ff00057c82 */ /* 0x000fe20008000000 */
[----:B------:R-:W-:Y:S01]  /*1ab0*/  UMOV UR7, URZ ;  /* 0x000000ff00077c82 */ /* 0x000fe20008000000 */
[----:B------:R-:W-:-:S02]  /*1ac0*/  UIADD3.64 UR16, UPT, UPT, UR4, -UR10, URZ ;  /* 0x8000000a04107297 */ /* 0x000fc4000fffe0ff */
[----:B------:R-:W-:Y:S01]  /*1ad0*/  UIADD3.64 UR10, UPT, UPT, UR6, -UR10, URZ ;  /* 0x8000000a060a7297 */ /* 0x000fe2000fffe0ff */
[----:B------:R-:W-:Y:S01]  /*1ae0*/  UMOV UR28, 0x0 ;  /* 0x00000000001c7882 */ /* 0x000fe20000000000 */
[----:B------:R-:W-:Y:S01]  /*1af0*/  UMOV UR29, 0x4200010 ;  /* 0x04200010001d7882 */ /* 0x000fe20000000000 */
[----:B------:R-:W-:Y:S01]  /*1b00*/  UMOV UR5, 0x80004020 ;  /* 0x8000402000057882 */ /* 0x000fe20000000000 */
[----:B------:R-:W-:Y:S01]  /*1b10*/  UMOV UR7, 0x80004020 ;  /* 0x8000402000077882 */ /* 0x000fe20000000000 */
[----:B------:R-:W-:Y:S01]  /*1b20*/  UMOV UR30, 0x0 ;  /* 0x00000000001e7882 */ /* 0x000fe20000000000 */
[----:B------:R-:W-:Y:S01]  /*1b30*/  UMOV UR31, 0x4200010 ;  /* 0x04200010001f7882 */ /* 0x000fe20000000000 */
[----:B------:R1:W-:Y:S02]  /*1b40*/  UTCQMMA gdesc[UR4], gdesc[UR6], tmem[UR23], tmem[UR28], idesc[UR29], !UPT ;  /* 0x00ff1c06040075ea */ /* 0x0003e4000f800317 */
[----:B------:R1:W-:Y:S01]  /*1b50*/  UTCQMMA gdesc[UR16], gdesc[UR10], tmem[UR23], tmem[UR30], idesc[UR31], UPT ;  /* 0x00ff1e0a100075ea */ /* 0x0003e2000b800317 */
[----:B------:R-:W-:-:S02]  /*1b60*/  NOP ;  /* 0x0000000000007918 */ /* 0x000fc40000000000 */
.L_x_58:
[----:B------:R-:W-:Y:S01]  /*1b70*/  ELECT P0, URZ, PT ;  /* 0x0000000000ff782f */ /* 0x000fe20003800000 */
[----:B-1----:R-:W-:Y:S01]  /*1b80*/  UMOV UR4, UR12 ;  /* 0x0000000c00047c82 */ /* 0x002fe20008000000 */
[----:B------:R-:W-:Y:S02]  /*1b90*/  UMOV UR5, URZ ;  /* 0x000000ff00057c82 */ /* 0x000fe40008000000 */
[----:B------:R-:W-:-:S13]  /*1ba0*/  ISETP.LT.U32.AND P0, PT, R68, 0x20, P0 ;  /* 0x000000204400780c */ /* 0x000fda0000701070 */
[----:B------:R-:W-:Y:S01]  /*1bb0*/  VOTEU.ANY UP0, P0 ;  /* 0x0000000000ff7886 */ /* 0x000fe20000000100 */
[----:B------:R-:W-:Y:S01]  /*1bc0*/  VOTEU.ANY UP1, P0 ;  /* 0x0000000000ff7886 */ /* 0x000fe20000020100 */
[----:B------:R-:W-:-:S03]  /*1bd0*/  ISETP.GE.U32.AND P0, PT, R10, 0x41, PT ;  /* 0x000000410a00780c */ /* 0x000fc60003f06070 */
[----:B------:R-:W-:Y:S02]  /*1be0*/  @UP0 UMOV UR4, UR4 ;  /* 0x0000000400040c82 */ /* 0x000fe40008000000 */
[----:B------:R1:W-:Y:S01]  /*1bf0*/  @UP1 UTCBAR [UR4], URZ ;  /* 0x000000ff040013e9 */ /* 0x0003e200080000ff */
[----:B------:R-:W-:Y:S06]  /*1c00*/  BAR.SYNC.DEFER_BLOCKING 0x0 ;  /* 0x0000000000007b1d */ /* 0x000fec0000010000 */
[----:B------:R-:W2:Y:S02]  /*1c10*/  SYNCS.PHASECHK.TRANS64.TRYWAIT P1, [UR8+0x6010], RZ ;  /* 0x006010ffff0075a7 */ /* 0x000ea40008021108 */
[----:B-12---:R-:W-:Y:S05]  /*1c20*/  @!P1 BRA `(.L_x_59) ;  /* 0x0000000c001c9947 */ /* 0x006fea0003800000 */
.L_x_72:
[----:B------:R-:W-:Y:S01]  /*1c30*/  UMOV UR4, URZ ;  /* 0x000000ff00047c82 */ /* 0x000fe20008000000 */
[----:B------:R-:W-:Y:S05]  /*1c40*/  @!P0 BRA `(.L_x_56) ;  /* 0x0000000400208947 */ /* 0x000fea0003800000 */
[----:B------:R-:W1:Y:S01]  /*1c50*/  LDCU UR29, c[0x0][0x3a0] ;  /* 0x00007400ff1d77ac */ /* 0x000e620008000800 */
[----:B------:R-:W-:Y:S01]  /*1c60*/  UMOV UR9, 0x1 ;  /* 0x0000000100097882 */ /* 0x000fe20000000000 */
[----:B------:R-:W-:-:S05]  /*1c70*/  UMOV UR14, 0x40 ;  /* 0x00000040000e7882 */ /* 0x000fca0000000000 */
.L_x_63:
[----:B------:R-:W-:Y:S01]  /*1c80*/  BAR.SYNC.DEFER_BLOCKING 0x0 ;  /* 0x0000000000007b1d */ /* 0x000fe20000010000 */
[----:B------:R-:W-:Y:S01]  /*1c90*/  ULEA UR28, UR9, UR8, 0x3 ;  /* 0x00000008091c7291 */ /* 0x000fe2000f8e18ff */
[----:B------:R-:W-:Y:S01]  /*1ca0*/  @!P3 IMAD.MOV.U32 R2, RZ, RZ, 0x3000 ;  /* 0x00003000ff02b424 */ /* 0x000fe200078e00ff */
[----:B------:R-:W-:Y:S01]  /*1cb0*/  ELECT P1, URZ, PT ;  /* 0x0000000000ff782f */ /* 0x000fe20003820000 */
[----:B------:R-:W-:-:S03]  /*1cc0*/  ULEA UR12, UR9, UR8, 0xc ;  /* 0x00000008090c7291 */ /* 0x000fc6000f8e60ff */
[----:B------:R-:W-:Y:S02]  /*1cd0*/  ISETP.LT.U32.AND P1, PT, R68, 0x20, P1 ;  /* 0x000000204400780c */ /* 0x000fe40000f21070 */
[----:B------:R-:W-:Y:S01]  /*1ce0*/  ELECT P0, URZ, PT ;  /* 0x0000000000ff782f */ /* 0x000fe20003800000 */
[----:B------:R-:W-:-:S03]  /*1cf0*/  UIADD3 UR12, UPT, UPT, UR12, 0x4000, URZ ;  /* 0x000040000c0c7890 */ /* 0x000fc6000fffe0ff */
[----:B------:R-:W-:Y:S01]  /*1d00*/  ISETP.LT.U32.AND P0, PT, R68, 0x20, P0 ;  /* 0x000000204400780c */ /* 0x000fe20000701070 */
[----:B------:R-:W-:Y:S01]  /*1d10*/  ULEA UR16, UR9, UR8, 0xd ;  /* 0x0000000809107291 */ /* 0x000fe2000f8e68ff */
[----:B------:R-:W-:Y:S01]  /*1d20*/  UMOV UR18, UR14 ;  /* 0x0000000e00127c82 */ /* 0x000fe20008000000 */
[----:B------:R-:W-:-:S04]  /*1d30*/  USHF.L.U32 UR5, UR4, 0x1f, URZ ;  /* 0x0000001f04057899 */ /* 0x000fc800080006ff */
[----:B------:R-:W-:Y:S01]  /*1d40*/  VOTEU.ANY UP0, P1 ;  /* 0x0000000000ff7886 */ /* 0x000fe20000800100 */
[----:B------:R2:W-:Y:S04]  /*1d50*/  @!P3 SYNCS.ARRIVE.TRANS64 RZ, [UR28+0x6000], R2 ;  /* 0x00600002ffffb9a7 */ /* 0x0005e8000800001c */
[----:B------:R-:W-:Y:S01]  /*1d60*/  @UP0 UIADD3 UR13, UPT, UPT, UR28, 0x6000, URZ ;  /* 0x000060001c0d0890 */ /* 0x000fe2000fffe0ff */
[----:B------:R-:W-:Y:S01]  /*1d70*/  VOTEU.ANY UP0, P1 ;  /* 0x0000000000ff7886 */ /* 0x000fe20000800100 */
[----:B------:R-:W-:Y:S01]  /*1d80*/  BAR.SYNC.DEFER_BLOCKING 0x0 ;  /* 0x0000000000007b1d */ /* 0x000fe20000010000 */
[----:B--2---:R-:W-:-:S05]  /*1d90*/  IMAD.U32 R2, RZ, RZ, UR5 ;  /* 0x00000005ff027e24 */ /* 0x004fca000f8e00ff */
[----:B------:R-:W-:-:S05]  /*1da0*/  VOTEU.ANY UP1, P0 ;  /* 0x0000000000ff7886 */ /* 0x000fca0000020100 */
[----:B------:R-:W-:Y:S01]  /*1db0*/  @UP1 UIADD3 UR17, UPT, UPT, UR28, 0x6000, URZ ;  /* 0x000060001c111890 */ /* 0x000fe2000fffe0ff */
[----:B------:R-:W-:Y:S01]  /*1dc0*/  VOTEU.ANY UP1, P0 ;  /* 0x0000000000ff7886 */ /* 0x000fe20000020100 */
[----:B------:R2:W-:Y:S01]  /*1dd0*/  @UP0 UTMALDG.2D [UR12], [UR24] ;  /* 0x0000000c180005b4 */ /* 0x0005e20008008000 */
[----:B------:R-:W-:Y:S01]  /*1de0*/  UISETP.NE.U32.AND UP0, UPT, UR22, URZ, UPT ;  /* 0x000000ff1600728c */ /* 0x000fe2000bf05070 */
[----:B------:R4:W-:Y:S06]  /*1df0*/  MEMBAR.ALL.CTA ;  /* 0x0000000000007992 */ /* 0x0009ec0000008000 */
[----:B----4-:R-:W4:Y:S02]  /*1e00*/  FENCE.VIEW.ASYNC.S ;  /* 0x00000000000073c6 */ /* 0x010f240000000000 */
[----:B----4-:R-:W-:Y:S06]  /*1e10*/  BAR.SYNC.DEFER_BLOCKING 0x0 ;  /* 0x0000000000007b1d */ /* 0x010fec0000010000 */
[----:B------:R2:W-:Y:S02]  /*1e20*/  @UP1 UTMALDG.2D [UR16], [UR26] ;  /* 0x000000101a0015b4 */ /* 0x0005e40008008000 */
[----:B------:R-:W-:Y:S06]  /*1e30*/  BAR.SYNC.DEFER_BLOCKING 0x0 ;  /* 0x0000000000007b1d */ /* 0x000fec0000010000 */
[----:B------:R-:W4:Y:S02]  /*1e40*/  SYNCS.PHASECHK.TRANS64.TRYWAIT P0, [UR28+0x6000], R2 ;  /* 0x00600002ff0075a7 */ /* 0x000f24000800111c */
[----:B--2-4-:R-:W-:Y:S05]  /*1e50*/  @!P0 BRA `(.L_x_60) ;  /* 0x00000008009c8947 */ /* 0x014fea0003800000 */
.L_x_73:
[----:B------:R-:W-:Y:S05]  /*1e60*/  BRA.U UP0, `(.L_x_61) ;  /* 0x00000001004c7547 */ /* 0x000fea000b800000 */
[----:B------:R-:W-:Y:S02]  /*1e70*/  USHF.R.U32.HI UR10, URZ, 0x4, UR12 ;  /* 0x00000004ff0a7899 */ /* 0x000fe4000801160c */
[----:B------:R-:W-:Y:S02]  /*1e80*/  USHF.R.U32.HI UR12, URZ, 0x4, UR16 ;  /* 0x00000004ff0c7899 */ /* 0x000fe40008011610 */
[----:B------:R-:W-:Y:S02]  /*1e90*/  USGXT.U32 UR10, UR10, 0xe ;  /* 0x0000000e0a0a789a */ /* 0x000fe40008000000 */
[----:B------:R-:W-:Y:S02]  /*1ea0*/  USGXT.U32 UR12, UR12, 0xe ;  /* 0x0000000e0c0c789a */ /* 0x000fe40008000000 */
[----:B------:R-:W-:Y:S02]  /*1eb0*/  UIADD3 UR16, UP0, UPT, UR10, 0x2, URZ ;  /* 0x000000020a107890 */ /* 0x000fe4000ff1e0ff */
[----:B------:R-:W-:Y:S01]  /*1ec0*/  UIADD3 UR30, UP1, UPT, UR12, 0x2, URZ ;  /* 0x000000020c1e7890 */ /* 0x000fe2000ff3e0ff */
[----:B------:R-:W-:Y:S01]  /*1ed0*/  UMOV UR5, URZ ;  /* 0x000000ff00057c82 */ /* 0x000fe20008000000 */
[----:B------:R-:W-:Y:S01]  /*1ee0*/  UMOV UR6, URZ ;  /* 0x000000ff00067c82 */ /* 0x000fe20008000000 */
[----:B------:R-:W-:-:S02]  /*1ef0*/  UIADD3.X UR17, UPT, UPT, UR5, -0x7fffbfe0, URZ, UP0, !UPT ;  /* 0x8000402005117890 */ /* 0x000fc400087fe4ff */
[----:B------:R-:W-:Y:S01]  /*1f00*/  UIADD3.X UR31, UPT, UPT, UR6, -0x7fffbfe0, URZ, UP1, !UPT ;  /* 0x80004020061f7890 */ /* 0x000fe20008ffe4ff */
[----:B------:R-:W-:Y:S01]  /*1f10*/  UMOV UR32, 0x0 ;  /* 0x0000000000207882 */ /* 0x000fe20000000000 */
[----:B------:R-:W-:Y:S01]  /*1f20*/  UMOV UR33, 0x4200010 ;  /* 0x0420001000217882 */ /* 0x000fe20000000000 */
[----:B------:R-:W-:Y:S01]  /*1f30*/  UMOV UR11, 0x80004020 ;  /* 0x80004020000b7882 */ /* 0x000fe20000000000 */
[----:B------:R-:W-:Y:S01]  /*1f40*/  UMOV UR13, 0x80004020 ;  /* 0x80004020000d7882 */ /* 0x000fe20000000000 */
[----:B------:R-:W-:Y:S01]  /*1f50*/  UMOV UR6, 0x0 ;  /* 0x0000000000067882 */ /* 0x000fe20000000000 */
[----:B------:R-:W-:Y:S01]  /*1f60*/  UMOV UR7, 0x4200010 ;  /* 0x0420001000077882 */ /* 0x000fe20000000000 */
[----:B------:R2:W-:Y:S02]  /*1f70*/  UTCQMMA gdesc[UR10], gdesc[UR12], tmem[UR23], tmem[UR32], idesc[UR33], UPT ;  /* 0x00ff200c0a0075ea */ /* 0x0005e4000b800317 */
[----:B------:R2:W-:Y:S01]  /*1f80*/  UTCQMMA gdesc[UR16], gdesc[UR30], tmem[UR23], tmem[UR6], idesc[UR7], UPT ;  /* 0x00ff061e100075ea */ /* 0x0005e2000b800317 */
[----:B------:R-:W-:-:S02]  /*1f90*/  NOP ;  /* 0x0000000000007918 */ /* 0x000fc40000000000 */
.L_x_61:
[----:B------:R-:W-:Y:S01]  /*1fa0*/  ELECT P0, URZ, PT ;  /* 0x0000000000ff782f */ /* 0x000fe20003800000 */
[----:B--2---:R-:W-:-:S03]  /*1fb0*/  UIADD3 UR6, UPT, UPT, UR28, 0x6010, URZ ;  /* 0x000060101c067890 */ /* 0x004fc6000fffe0ff */
[----:B------:R-:W-:Y:S01]  /*1fc0*/  ISETP.LT.U32.AND P0, PT, R68, 0x20, P0 ;  /* 0x000000204400780c */ /* 0x000fe20000701070 */
[----:B------:R-:W-:-:S12]  /*1fd0*/  UMOV UR7, URZ ;  /* 0x000000ff00077c82 */ /* 0x000fd80008000000 */
[----:B------:R-:W-:Y:S01]  /*1fe0*/  VOTEU.ANY UP0, P0 ;  /* 0x0000000000ff7886 */ /* 0x000fe20000000100 */
[----:B------:R-:W-:-:S04]  /*1ff0*/  VOTEU.ANY UP1, P0 ;  /* 0x0000000000ff7886 */ /* 0x000fc80000020100 */
[----:B------:R-:W-:Y:S02]  /*2000*/  @UP0 UMOV UR6, UR6 ;  /* 0x0000000600060c82 */ /* 0x000fe40008000000 */
[----:B------:R2:W-:Y:S01]  /*2010*/  @UP1 UTCBAR [UR6], URZ ;  /* 0x000000ff060013e9 */ /* 0x0005e200080000ff */
[----:B------:R-:W-:Y:S06]  /*2020*/  BAR.SYNC.DEFER_BLOCKING 0x0 ;  /* 0x0000000000007b1d */ /* 0x000fec0000010000 */
[----:B------:R-:W4:Y:S02]  /*2030*/  SYNCS.PHASECHK.TRANS64.TRYWAIT P0, [UR28+0x6010], R2 ;  /* 0x00601002ff0075a7 */ /* 0x000f24000800111c */
[----:B--2-4-:R-:W-:Y:S05]  /*2040*/  @!P0 BRA `(.L_x_62) ;  /* 0x00000008002c8947 */ /* 0x014fea0003800000 */
.L_x_74:
[----:B------:R-:W-:Y:S02]  /*2050*/  UIADD3 UR9, UPT, UPT, UR9, 0x1, URZ ;  /* 0x0000000109097890 */ /* 0x000fe4000fffe0ff */
[----:B------:R-:W-:Y:S02]  /*2060*/  UIADD3 UR14, UPT, UPT, UR14, 0x40, URZ ;  /* 0x000000400e0e7890 */ /* 0x000fe4000fffe0ff */
[----:B------:R-:W-:-:S04]  /*2070*/  UISETP.NE.U32.AND UP0, UPT, UR9, 0x2, UPT ;  /* 0x000000020900788c */ /* 0x000fc8000bf05070 */
[----:B------:R-:W-:Y:S02]  /*2080*/  USEL UR5, URZ, 0x1, UP0 ;  /* 0x00000001ff057887 */ /* 0x000fe40008000000 */
[----:B------:R-:W-:Y:S02]  /*2090*/  USEL UR9, UR9, URZ, UP0 ;  /* 0x000000ff09097287 */ /* 0x000fe40008000000 */
[----:B-1----:R-:W-:Y:S02]  /*20a0*/  UISETP.GE.AND UP0, UPT, UR14, UR29, UPT ;  /* 0x0000001d0e00728c */ /* 0x002fe4000bf06270 */
[----:B------:R-:W-:-:S07]  /*20b0*/  ULOP3.LUT UR4, UR4, UR5, URZ, 0x3c, !UPT ;  /* 0x0000000504047292 */ /* 0x000fce000f8e3cff */
[----:B------:R-:W-:Y:S05]  /*20c0*/  BRA.U !UP0, `(.L_x_63) ;  /* 0xfffffff908ec7547 */ /* 0x000fea000b83ffff */
.L_x_56:
[----:B----45:R-:W-:Y:S01]  /*20d0*/  BAR.SYNC.DEFER_BLOCKING 0x0 ;  /* 0x0000000000007b1d */ /* 0x030fe20000010000 */
[----:B------:R-:W-:-:S05]  /*20e0*/  IMAD.SHL.U32 R2, R0, 0x40, RZ ;  /* 0x0000004000027824 */ /* 0x000fca00078e00ff */
[----:B------:R-:W-:Y:S04]  /*20f0*/  BSSY.RECONVERGENT B4, `(.L_x_64) ;  /* 0x0000004000047945 */ /* 0x000fe80003800200 */
[----:B------:R-:W-:Y:S05]  /*2100*/  @P3 BRA `(.L_x_65) ;  /* 0x0000000000083947 */ /* 0x000fea0003800000 */
[----:B------:R-:W1:Y:S02]  /*2110*/  SYNCS.CCTL.IV [UR8+0x6000] ;  /* 0x00600000ff0079b1 */ /* 0x000e640008000008 */
[----:B-1----:R-:W1:Y:S02]  /*2120*/  SYNCS.CCTL.IV [UR8+0x6010] ;  /* 0x00601000ff0079b1 */ /* 0x002e640008000008 */
.L_x_65:
[----:B------:R-:W-:Y:S05]  /*2130*/  BSYNC.RECONVERGENT B4 ;  /* 0x0000000000047941 */ /* 0x000fea0003800200 */
.L_x_64:
[----:B-1----:R-:W-:Y:S06]  /*2140*/  BAR.SYNC.DEFER_BLOCKING 0x0 ;  /* 0x0000000000007b1d */ /* 0x002fec0000010000 */
[----:B------:R-:W-:Y:S04]  /*2150*/  BSSY.RECONVERGENT B4, `(.L_x_66) ;  /* 0x0000004000047945 */ /* 0x000fe80003800200 */
[----:B------:R-:W-:Y:S05]  /*2160*/  @P3 BRA `(.L_x_67) ;  /* 0x0000000000083947 */ /* 0x000fea0003800000 */
[----:B------:R-:W1:Y:S02]  /*2170*/  SYNCS.CCTL.IV [UR8+0x6008] ;  /* 0x00600800ff0079b1 */ /* 0x000e640008000008 */
[----:B-1----:R-:W1:Y:S02]  /*2180*/  SYNCS.CCTL.IV [UR8+0x6018] ;  /* 0x00601800ff0079b1 */ /* 0x002e640008000008 */
.L_x_67:
[----:B------:R-:W-:Y:S05]  /*2190*/  BSYNC.RECONVERGENT B4 ;  /* 0x0000000000047941 */ /* 0x000fea0003800200 */
.L_x_66:
[----:B------:R-:W-:Y:S01]  /*21a0*/  USHF.L.U32 UR22, UR22, 0x15, URZ ;  /* 0x0000001516167899 */ /* 0x000fe200080006ff */
[----:B------:R-:W-:Y:S01]  /*21b0*/  IMAD.SHL.U32 R3, R0, 0x10, RZ ;  /* 0x0000001000037824 */ /* 0x000fe200078e00ff */
[----:B------:R-:W-:Y:S01]  /*21c0*/  LOP3.LUT R2, R2, 0x1800, RZ, 0xc0, !PT ;  /* 0x0000180002027812 */ /* 0x000fe200078ec0ff */
[C---:B---3--:R-:W-:Y:S01]  /*21d0*/  IMAD.SHL.U32 R4, R0.reuse, 0x4, RZ ;  /* 0x0000000400047824 */ /* 0x048fe200078e00ff */
[----:B------:R-:W-:Y:S01]  /*21e0*/  ULOP3.LUT UR22, UR22, 0x600000, URZ, 0xc0, !UPT ;  /* 0x0060000016167892 */ /* 0x000fe2000f8ec0ff */
[----:B------:R-:W-:Y:S01]  /*21f0*/  IMAD.SHL.U32 R0, R0, 0x80, RZ ;  /* 0x0000008000007824 */ /* 0x000fe200078e00ff */
[----:B------:R-:W-:Y:S02]  /*2200*/  LOP3.LUT R3, R2, 0x70, R3, 0xf8, !PT ;  /* 0x0000007002037812 */ /* 0x000fe400078ef803 */
[----:B------:R-:W-:Y:S01]  /*2210*/  ELECT P0, URZ, PT ;  /* 0x0000000000ff782f */ /* 0x000fe20003800000 */
[----:B------:R-:W-:Y:S01]  /*2220*/  UIADD3 UR22, UPT, UPT, UR23, UR22, URZ ;  /* 0x0000001617167290 */ /* 0x000fe2000fffe0ff */
[----:B------:R-:W-:Y:S01]  /*2230*/  LOP3.LUT R3, R3, 0x40, R4, 0x78, !PT ;  /* 0x0000004003037812 */ /* 0x000fe200078e7804 */
[----:B------:R-:W-:Y:S01]  /*2240*/  UMOV UR9, UR19 ;  /* 0x0000001300097c82 */ /* 0x000fe20008000000 */
[----:B------:R-:W-:Y:S01]  /*2250*/  ISETP.LT.U32.AND P0, PT, R68, 0x20, P0 ;  /* 0x000000204400780c */ /* 0x000fe20000701070 */
[----:B------:R-:W-:Y:S01]  /*2260*/  UMOV UR10, UR15 ;  /* 0x0000000f000a7c82 */ /* 0x000fe20008000000 */
[----:B------:R-:W-:-:S04]  /*2270*/  LOP3.LUT R0, R3, 0x780, R0, 0xf8, !PT ;  /* 0x0000078003007812 */ /* 0x000fc800078ef800 */
[----:B------:R-:W-:Y:S01]  /*2280*/  LDTM.16dp32bit_t0_t15.x64 R4, tmem[UR22] ;  /* 0x00000016000479ee */ /* 0x000fe20008b00000 */
[----:B------:R-:W2:Y:S01]  /*2290*/  LDTM.16dp32bit_t16_t31.x64 R4, tmem[UR22+0x40] ;  /* 0x00004016000479ee */ /* 0x000ea20008b20000 */
[C---:B------:R-:W-:Y:S01]  /*22a0*/  LOP3.LUT R2, R0.reuse, 0x10, RZ, 0x3c, !PT ;  /* 0x0000001000027812 */ /* 0x040fe200078e3cff */
[----:B------:R-:W-:Y:S01]  /*22b0*/  NOP ;  /* 0x0000000000007918 */ /* 0x000fe20000000000 */
[----:B------:R-:W-:-:S03]  /*22c0*/  LOP3.LUT R3, R0, 0x20, RZ, 0x3c, !PT ;  /* 0x0000002000037812 */ /* 0x000fc600078e3cff */
[----:B--2---:R-:W-:Y:S01]  /*22d0*/  VOTEU.ANY UP1, P0 ;  /* 0x0000000000ff7886 */ /* 0x004fe20000020100 */
[----:B------:R-:W-:Y:S01]  /*22e0*/  VOTEU.ANY UP0, P0 ;  /* 0x0000000000ff7886 */ /* 0x000fe20000000100 */
[----:B------:R-:W-:Y:S02]  /*22f0*/  F2FP.SATFINITE.E4M3.F32.PACK_AB_MERGE_C R6, R7, R6, RZ ;  /* 0x000000060706723e */ /* 0x000fe400048070ff */
[----:B------:R-:W-:Y:S02]  /*2300*/  F2FP.SATFINITE.E4M3.F32.PACK_AB_MERGE_C R10, R11, R10, RZ ;  /* 0x0000000a0b0a723e */ /* 0x000fe400048070ff */
[----:B------:R-:W-:Y:S02]  /*2310*/  F2FP.SATFINITE.E4M3.F32.PACK_AB_MERGE_C R14, R15, R14, RZ ;  /* 0x0000000e0f0e723e */ /* 0x000fe400048070ff */
[----:B------:R-:W-:Y:S02]  /*2320*/  F2FP.SATFINITE.E4M3.F32.PACK_AB_MERGE_C R7, R19, R18, RZ ;  /* 0x000000121307723e */ /* 0x000fe400048070ff */
[----:B------:R-:W-:-:S02]  /*2330*/  F2FP.SATFINITE.E4M3.F32.PACK_AB_MERGE_C R22, R23, R22, RZ ;  /* 0x000000161716723e */ /* 0x000fc400048070ff */
[----:B------:R-:W-:Y:S02]  /*2340*/  F2FP.SATFINITE.E4M3.F32.PACK_AB_MERGE_C R26, R27, R26, RZ ;  /* 0x0000001a1b1a723e */ /* 0x000fe400048070ff */
        /* <DEDUP_REMOVED lines=10> */
[----:B------:R-:W-:-:S02]  /*23f0*/  F2FP.SATFINITE.E4M3.F32.PACK_AB_MERGE_C R4, R5, R4, R6 ;  /* 0x000000040504723e */ /* 0x000fc40004807006 */
[----:B------:R-:W-:Y:S02]  /*2400*/  F2FP.SATFINITE.E4M3.F32.PACK_AB_MERGE_C R5, R9, R8, R10 ;  /* 0x000000080905723e */ /* 0x000fe4000480700a */
[----:B------:R-:W-:Y:S02]  /*2410*/  F2FP.SATFINITE.E4M3.F32.PACK_AB_MERGE_C R6, R13, R12, R14 ;  /* 0x0000000c0d06723e */ /* 0x000fe4000480700e */
[----:B------:R-:W-:Y:S02]  /*2420*/  F2FP.SATFINITE.E4M3.F32.PACK_AB_MERGE_C R7, R17, R16, R7 ;  /* 0x000000101107723e */ /* 0x000fe40004807007 */
[----:B------:R-:W-:Y:S02]  /*2430*/  F2FP.SATFINITE.E4M3.F32.PACK_AB_MERGE_C R20, R21, R20, R22 ;  /* 0x000000141514723e */ /* 0x000fe40004807016 */
[----:B------:R-:W-:Y:S01]  /*2440*/  F2FP.SATFINITE.E4M3.F32.PACK_AB_MERGE_C R21, R25, R24, R26 ;  /* 0x000000181915723e */ /* 0x000fe2000480701a */
[----:B-1----:R1:W-:Y:S01]  /*2450*/  STS.128 [R0+UR8], R4 ;  /* 0x0000000400007988 */ /* 0x0023e20008000c08 */
[----:B------:R-:W-:-:S02]  /*2460*/  F2FP.SATFINITE.E4M3.F32.PACK_AB_MERGE_C R22, R29, R28, R30 ;  /* 0x0000001c1d16723e */ /* 0x000fc4000480701e */
[----:B------:R-:W-:Y:S02]  /*2470*/  F2FP.SATFINITE.E4M3.F32.PACK_AB_MERGE_C R23, R33, R32, R23 ;  /* 0x000000202117723e */ /* 0x000fe40004807017 */
[----:B------:R-:W-:Y:S02]  /*2480*/  F2FP.SATFINITE.E4M3.F32.PACK_AB_MERGE_C R36, R37, R36, R38 ;  /* 0x000000242524723e */ /* 0x000fe40004807026 */
[----:B------:R-:W-:Y:S01]  /*2490*/  F2FP.SATFINITE.E4M3.F32.PACK_AB_MERGE_C R37, R41, R40, R42 ;  /* 0x000000282925723e */ /* 0x000fe2000480702a */
[----:B------:R1:W-:Y:S01]  /*24a0*/  STS.128 [R2+UR8], R20 ;  /* 0x0000001402007988 */ /* 0x0003e20008000c08 */
[----:B------:R-:W-:Y:S02]  /*24b0*/  F2FP.SATFINITE.E4M3.F32.PACK_AB_MERGE_C R38, R45, R44, R46 ;  /* 0x0000002c2d26723e */ /* 0x000fe4000480702e */
[----:B------:R-:W-:Y:S02]  /*24c0*/  F2FP.SATFINITE.E4M3.F32.PACK_AB_MERGE_C R39, R49, R48, R50 ;  /* 0x000000303127723e */ /* 0x000fe40004807032 */
[----:B------:R-:W-:-:S02]  /*24d0*/  F2FP.SATFINITE.E4M3.F32.PACK_AB_MERGE_C R52, R53, R52, R54 ;  /* 0x000000343534723e */ /* 0x000fc40004807036 */
[----:B------:R-:W-:Y:S01]  /*24e0*/  F2FP.SATFINITE.E4M3.F32.PACK_AB_MERGE_C R53, R57, R56, R58 ;  /* 0x000000383935723e */ /* 0x000fe2000480703a */
[----:B------:R1:W-:Y:S01]  /*24f0*/  STS.128 [R3+UR8], R36 ;  /* 0x0000002403007988 */ /* 0x0003e20008000c08 */
[----:B------:R-:W-:Y:S02]  /*2500*/  F2FP.SATFINITE.E4M3.F32.PACK_AB_MERGE_C R54, R61, R60, R62 ;  /* 0x0000003c3d36723e */ /* 0x000fe4000480703e */
[----:B------:R-:W-:Y:S02]  /*2510*/  F2FP.SATFINITE.E4M3.F32.PACK_AB_MERGE_C R55, R65, R64, R66 ;  /* 0x000000404137723e */ /* 0x000fe40004807042 */
[----:B------:R-:W-:-:S05]  /*2520*/  LOP3.LUT R8, R0, 0x30, RZ, 0x3c, !PT ;  /* 0x0000003000087812 */ /* 0x000fca00078e3cff */
[----:B------:R1:W-:Y:S01]  /*2530*/  STS.128 [R8+UR8], R52 ;  /* 0x0000003408007988 */ /* 0x0003e20008000c08 */
[----:B------:R2:W-:Y:S06]  /*2540*/  MEMBAR.ALL.CTA ;  /* 0x0000000000007992 */ /* 0x0005ec0000008000 */
[----:B--2---:R-:W2:Y:S02]  /*2550*/  FENCE.VIEW.ASYNC.S ;  /* 0x00000000000073c6 */ /* 0x004ea40000000000 */
[----:B--2---:R-:W-:Y:S06]  /*2560*/  BAR.SYNC.DEFER_BLOCKING 0x0 ;  /* 0x0000000000007b1d */ /* 0x004fec0000010000 */
[----:B------:R1:W-:Y:S01]  /*2570*/  @UP1 UTMASTG.2D [UR8], [UR20] ;  /* 0x00000008140013b5 */ /* 0x0003e20008008000 */
[----:B------:R0:W-:Y:S01]  /*2580*/  UTMACMDFLUSH ;  /* 0x00000000000079b7 */ /* 0x0001e20000000000 */
[----:B------:R-:W-:-:S04]  /*2590*/  DEPBAR.LE SB0, 0x0 ;  /* 0x000080000000791a */ /* 0x000fc80000000000 */
[----:B------:R-:W-:Y:S08]  /*25a0*/  BAR.SYNC.DEFER_BLOCKING 0x0 ;  /* 0x0000000000007b1d */ /* 0x000ff00000010000 */
[----:B------:R-:W-:Y:S06]  /*25b0*/  BAR.SYNC.DEFER_BLOCKING 0x0 ;  /* 0x0000000000007b1d */ /* 0x000fec0000010000 */
[----:B-1----:R-:W-:Y:S05]  /*25c0*/  @P2 BRA `(.L_x_68) ;  /* 0x0000000000a02947 */ /* 0x002fea0003800000 */
[----:B------:R-:W1:Y:S01]  /*25d0*/  S2UR UR5, SR_CgaCtaId ;  /* 0x00000000000579c3 */ /* 0x000e620000008800 */
[----:B------:R-:W-:Y:S01]  /*25e0*/  NOP ;  /* 0x0000000000007918 */ /* 0x000fe20000000000 */
[----:B------:R-:W-:Y:S01]  /*25f0*/  UMOV UR4, 0x50 ;  /* 0x0000005000047882 */ /* 0x000fe20000000000 */
[----:B------:R-:W-:Y:S02]  /*2600*/  IMAD.U32 R0, RZ, RZ, UR23 ;  /* 0x00000017ff007e24 */ /* 0x000fe4000f8e00ff */
[----:B------:R-:W-:Y:S02]  /*2610*/  IMAD.MOV.U32 R3, RZ, RZ, 0xf ;  /* 0x0000000fff037424 */ /* 0x000fe400078e00ff */
[----:B------:R-:W-:Y:S01]  /*2620*/  IMAD.MOV.U32 R7, RZ, RZ, 0x1 ;  /* 0x00000001ff077424 */ /* 0x000fe200078e00ff */
[----:B------:R-:W-:-:S04]  /*2630*/  LOP3.LUT R0, R0, 0xffff, RZ, 0xc0, !PT ;  /* 0x0000ffff00007812 */ /* 0x000fc800078ec0ff */
[----:B------:R-:W-:-:S05]  /*2640*/  SHF.R.U32.HI R0, RZ, 0x5, R0 ;  /* 0x00000005ff007819 */ /* 0x000fca0000011600 */
[----:B------:R-:W-:Y:S01]  /*2650*/  VIADD R2, R0, 0x10 ;  /* 0x0000001000027836 */ /* 0x000fe20000000000 */
[----:B------:R-:W-:Y:S01]  /*2660*/  SHF.L.U32 R0, R3, R0, RZ ;  /* 0x0000000003007219 */ /* 0x000fe200000006ff */
[----:B-1----:R-:W-:-:S03]  /*2670*/  ULEA UR6, UR5, UR4, 0x18 ;  /* 0x0000000405067291 */ /* 0x002fc6000f8ec0ff */
[----:B------:R-:W-:-:S04]  /*2680*/  SHF.L.U32 R3, R7, R2, RZ ;  /* 0x0000000207037219 */ /* 0x000fc800000006ff */
[----:B------:R-:W-:Y:S02]  /*2690*/  LOP3.LUT R0, R3, R0, RZ, 0xfc, !PT ;  /* 0x0000000003007212 */ /* 0x000fe400078efcff */
[----:B------:R-:W1:Y:S02]  /*26a0*/  LDS R5, [UR6] ;  /* 0x00000006ff057984 */ /* 0x000e640008000800 */
[C---:B------:R-:W-:Y:S02]  /*26b0*/  LOP3.LUT R2, R0.reuse, 0xffff, RZ, 0xc0, !PT ;  /* 0x0000ffff00027812 */ /* 0x040fe400078ec0ff */
[----:B-1----:R-:W-:-:S04]  /*26c0*/  LOP3.LUT R3, R0, 0xffff, R5, 0x80, !PT ;  /* 0x0000ffff00037812 */ /* 0x002fc800078e8005 */
[----:B------:R-:W-:-:S13]  /*26d0*/  ISETP.NE.AND P0, PT, R3, R2, PT ;  /* 0x000000020300720c */ /* 0x000fda0003f05270 */
[----:B------:R-:W-:Y:S05]  /*26e0*/  @P0 BRA `(.L_x_69) ;  /* 0x0000000000500947 */ /* 0x000fea0003800000 */
[----:B------:R-:W-:Y:S02]  /*26f0*/  SHF.R.U32.HI R5, RZ, 0x10, R5 ;  /* 0x00000010ff057819 */ /* 0x000fe40000011605 */
[----:B------:R-:W-:-:S04]  /*2700*/  SHF.R.U32.HI R2, RZ, 0x10, R0 ;  /* 0x00000010ff027819 */ /* 0x000fc80000011600 */
[----:B------:R-:W-:-:S04]  /*2710*/  LOP3.LUT R5, R5, R2, RZ, 0xc0, !PT ;  /* 0x0000000205057212 */ /* 0x000fc800078ec0ff */
[----:B------:R-:W-:-:S13]  /*2720*/  ISETP.NE.AND P0, PT, R5, R2, PT ;  /* 0x000000020500720c */ /* 0x000fda0003f05270 */
[----:B------:R-:W-:Y:S05]  /*2730*/  @P0 BRA `(.L_x_70) ;  /* 0x0000000000300947 */ /* 0x000fea0003800000 */
[----:B------:R-:W-:Y:S01]  /*2740*/  R2UR UR4, R0 ;  /* 0x00000000000472ca */ /* 0x000fe200000e0000 */
[----:B------:R-:W-:Y:S01]  /*2750*/  VOTEU.ANY UR5, UPT, PT ;  /* 0x0000000000057886 */ /* 0x000fe200038e0100 */
[----:B------:R-:W1:Y:S01]  /*2760*/  S2R R0, SR_LANEID ;  /* 0x0000000000007919 */ /* 0x000e620000000000 */
[----:B------:R-:W-:-:S10]  /*2770*/  UFLO.U32 UR5, UR5 ;  /* 0x00000005000572bd */ /* 0x000fd400080e0000 */
[----:B------:R-:W-:-:S06]  /*2780*/  ULOP3.LUT UR4, URZ, UR4, URZ, 0x33, !UPT ;  /* 0x00000004ff047292 */ /* 0x000fcc000f8e33ff */
[----:B------:R-:W-:-:S04]  /*2790*/  IMAD.U32 R2, RZ, RZ, UR4 ;  /* 0x00000004ff027e24 */ /* 0x000fc8000f8e00ff */
[----:B------:R-:W2:Y:S02]  /*27a0*/  REDUX UR7, R2 ;  /* 0x00000000020773c4 */ /* 0x000ea40000000000 */
[----:B------:R3:W-:Y:S01]  /*27b0*/  UTCATOMSWS.AND URZ, UR4 ;  /* 0x0000000400ff79e3 */ /* 0x0007e20008000000 */
[----:B-1----:R-:W-:Y:S01]  /*27c0*/  ISETP.EQ.U32.AND P0, PT, R0, UR5, PT ;  /* 0x0000000500007c0c */ /* 0x002fe2000bf02070 */
[----:B--2---:R-:W-:-:S12]  /*27d0*/  IMAD.U32 R0, RZ, RZ, UR7 ;  /* 0x00000007ff007e24 */ /* 0x004fd8000f8e00ff */
[----:B------:R3:W-:Y:S01]  /*27e0*/  @P0 ATOMS.AND RZ, [UR6], R0 ;  /* 0x00000000ffff098c */ /* 0x0007e2000a800006 */
[----:B------:R-:W-:Y:S05]  /*27f0*/  BRA `(.L_x_68) ;  /* 0x0000000000147947 */ /* 0x000fea0003800000 */
.L_x_70:
[----:B------:R-:W-:-:S07]  /*2800*/  MOV R2, 0x2820 ;  /* 0x0000282000027802 */ /* 0x000fce0000000f00 */
[----:B------:R-:W-:Y:S05]  /*2810*/  CALL.REL.NOINC `($__internal_0_$__cuda_sm10x_tcgen05_guardrail_trap_col_being_dealloced_not_returned_by_alloc) ;  /* 0x0000000000447944 */ /* 0x000fea0003c00000 */
[----:B------:R-:W-:Y:S05]  /*2820*/  BRA `(.L_x_68) ;  /* 0x0000000000087947 */ /* 0x000fea0003800000 */
.L_x_69:
[----:B------:R-:W-:-:S07]  /*2830*/  MOV R2, 0x2850 ;  /* 0x0000285000027802 */ /* 0x000fce0000000f00 */
[----:B------:R-:W-:Y:S05]  /*2840*/  CALL.REL.NOINC `($__internal_2_$__cuda_sm10x_tcgen05_guardrail_trap_unallocated_columns_being_dealloced) ;  /* 0x0000000000507944 */ /* 0x000fea0003c00000 */
.L_x_68:
[----:B------:R-:W-:Y:S01]  /*2850*/  NOP ;  /* 0x0000000000007918 */ /* 0x000fe20000000000 */
[----:B---3--:R-:W-:Y:S05]  /*2860*/  EXIT ;  /* 0x000000000000794d */ /* 0x008fea0003800000 */
.L_x_57:
[----:B------:R-:W1:Y:S02]  /*2870*/  SYNCS.PHASECHK.TRANS64.TRYWAIT P0, [UR8+0x6000], RZ ;  /* 0x006000ffff0075a7 */ /* 0x000e640008001108 */
[----:B-1----:R-:W-:Y:S05]  /*2880*/  @!P0 BRA `(.L_x_57) ;  /* 0xfffffffc00f88947 */ /* 0x002fea000383ffff */
[----:B------:R-:W-:Y:S05]  /*2890*/  BRA `(.L_x_71) ;  /* 0xfffffff000647947 */ /* 0x000fea000383ffff */
.L_x_59:
[----:B------:R-:W1:Y:S02]  /*28a0*/  SYNCS.PHASECHK.TRANS64.TRYWAIT P1, [UR8+0x6010], RZ ;  /* 0x006010ffff0075a7 */ /* 0x000e640008021108 */
[----:B-1----:R-:W-:Y:S05]  /*28b0*/  @!P1 BRA `(.L_x_59) ;  /* 0xfffffffc00f89947 */ /* 0x002fea000383ffff */
[----:B------:R-:W-:Y:S05]  /*28c0*/  BRA `(.L_x_72) ;  /* 0xfffffff000d87947 */ /* 0x000fea000383ffff */
.L_x_60:
[----:B------:R-:W2:Y:S02]  /*28d0*/  SYNCS.PHASECHK.TRANS64.TRYWAIT P0, [UR28+0x6000], R2 ;  /* 0x00600002ff0075a7 */ /* 0x000ea4000800111c */
[----:B--2---:R-:W-:Y:S05]  /*28e0*/  @!P0 BRA `(.L_x_60) ;  /* 0xfffffffc00f88947 */ /* 0x004fea000383ffff */
[----:B------:R-:W-:Y:S05]  /*28f0*/  BRA `(.L_x_73) ;  /* 0xfffffff400587947 */ /* 0x000fea000383ffff */
.L_x_62:
[----:B------:R-:W2:Y:S02]  /*2900*/  SYNCS.PHASECHK.TRANS64.TRYWAIT P0, [UR28+0x6010], R2 ;  /* 0x00601002ff0075a7 */ /* 0x000ea4000800111c */
[----:B--2---:R-:W-:Y:S05]  /*2910*/  @!P0 BRA `(.L_x_62) ;  /* 0xfffffffc00f88947 */ /* 0x004fea000383ffff */
[----:B------:R-:W-:Y:S05]  /*2920*/  BRA `(.L_x_74) ;  /* 0xfffffff400c87947 */ /* 0x000fea000383ffff */
        .weak           $__internal_0_$__cuda_sm10x_tcgen05_guardrail_trap_col_being_dealloced_not_returned_by_alloc
        .type           $__internal_0_$__cuda_sm10x_tcgen05_guardrail_trap_col_being_dealloced_not_returned_by_alloc,@function
        .size           $__internal_0_$__cuda_sm10x_tcgen05_guardrail_trap_col_being_dealloced_not_returned_by_alloc,($__internal_1_$__cuda_sm10x_tcgen05_guardrail_trap_phase_invalid_during_alloc - $__internal_0_$__cuda_sm10x_tcgen05_guardrail_trap_col_being_dealloced_not_returned_by_alloc)
$__internal_0_$__cuda_sm10x_tcgen05_guardrail_trap_col_being_dealloced_not_returned_by_alloc:
[----:B------:R-:W-:Y:S05]  /*2930*/  BPT.TRAP 0x1 ;  /* 0x000000040000795c */ /* 0x000fea0000300000 */
[----:B------:R-:W-:-:S04]  /*2940*/  IMAD.MOV.U32 R3, RZ, RZ, 0x0 ;  /* 0x00000000ff037424 */ /* 0x000fc800078e00ff */
[----:B------:R-:W-:Y:S05]  /*2950*/  RET.REL.NODEC R2 `(gluon_tcgen05) ;  /* 0xffffffd402a87950 */ /* 0x000fea0003c3ffff */
        .weak           $__internal_1_$__cuda_sm10x_tcgen05_guardrail_trap_phase_invalid_during_alloc
        .type           $__internal_1_$__cuda_sm10x_tcgen05_guardrail_trap_phase_invalid_during_alloc,@function
        .size           $__internal_1_$__cuda_sm10x_tcgen05_guardrail_trap_phase_invalid_during_alloc,($__internal_2_$__cuda_sm10x_tcgen05_guardrail_trap_unallocated_columns_being_dealloced - $__internal_1_$__cuda_sm10x_tcgen05_guardrail_trap_phase_invalid_during_alloc)
$__internal_1_$__cuda_sm10x_tcgen05_guardrail_trap_phase_invalid_during_alloc:
[----:B------:R-:W-:Y:S05]  /*2960*/  BPT.TRAP 0x1 ;  /* 0x000000040000795c */ /* 0x000fea0000300000 */
[----:B------:R-:W-:-:S04]  /*2970*/  IMAD.MOV.U32 R3, RZ, RZ, 0x0 ;  /* 0x00000000ff037424 */ /* 0x000fc800078e00ff */
[----:B------:R-:W-:Y:S05]  /*2980*/  RET.REL.NODEC R2 `(gluon_tcgen05) ;  /* 0xffffffd4029c7950 */ /* 0x000fea0003c3ffff */
        .weak           $__internal_2_$__cuda_sm10x_tcgen05_guardrail_trap_unallocated_columns_being_dealloced
        .type           $__internal_2_$__cuda_sm10x_tcgen05_guardrail_trap_unallocated_columns_being_dealloced,@function
        .size           $__internal_2_$__cuda_sm10x_tcgen05_guardrail_trap_unallocated_columns_being_dealloced,(.L_x_78 - $__internal_2_$__cuda_sm10x_tcgen05_guardrail_trap_unallocated_columns_being_dealloced)
$__internal_2_$__cuda_sm10x_tcgen05_guardrail_trap_unallocated_columns_being_dealloced:
[----:B------:R-:W-:Y:S05]  /*2990*/  BPT.TRAP 0x1 ;  /* 0x000000040000795c */ /* 0x000fea0000300000 */
[----:B------:R-:W-:-:S04]  /*29a0*/  IMAD.MOV.U32 R3, RZ, RZ, 0x0 ;  /* 0x00000000ff037424 */ /* 0x000fc800078e00ff */
[----:B------:R-:W-:Y:S05]  /*29b0*/  RET.REL.NODEC R2 `(gluon_tcgen05) ;  /* 0xffffffd402907950 */ /* 0x000fea0003c3ffff */
.L_x_75:
[----:B------:R-:W-:-:S00]  /*29c0*/  BRA `(.L_x_75) ;  /* 0xfffffffc00fc7947 */ /* 0x000fc0000383ffff */
[----:B------:R-:W-:-:S00]  /*29d0*/  NOP ;  /* 0x0000000000007918 */ /* 0x000fc00000000000 */
        /* <DEDUP_REMOVED lines=10> */
.L_x_78:


//--------------------- .nv.shared.gluon_tcgen05  --------------------------
	.section	.nv.shared.gluon_tcgen05,"aw",@nobits
	.sectionflags	@""
	.align	16
	.zero		1024


//--------------------- .nv.shared.reserved.0     --------------------------
	.section	.nv.shared.reserved.0,"aw",@nobits
	.align	8
	.weak		__nv_reservedSMEM_offset_0_alias
	.size		__nv_reservedSMEM_offset_0_alias, 0, 64
	.other		__nv_reservedSMEM_offset_0_alias,@"STO_CUDA_RESERVED_SHARED STV_DEFAULT"
__nv_reservedSMEM_offset_0_alias:
	.zero		0
.nv.shared.reserved.0:
	.zero		64
	.weak		__nv_reservedSMEM_allocation_phase
	.type		__nv_reservedSMEM_allocation_phase,@object
	.size		__nv_reservedSMEM_allocation_phase,(.L_0 - __nv_reservedSMEM_allocation_phase)
__nv_reservedSMEM_allocation_phase:
	.zero		1
.L_0:
	.zero		7
	.weak		__nv_reservedSMEM_devtool_atexit_pc
	.type		__nv_reservedSMEM_devtool_atexit_pc,@object
	.size		__nv_reservedSMEM_devtool_atexit_pc,(__nv_reservedSMEM_allocation_mask - __nv_reservedSMEM_devtool_atexit_pc)
__nv_reservedSMEM_devtool_atexit_pc:
	.zero		8
	.weak		__nv_reservedSMEM_allocation_mask
	.type		__nv_reservedSMEM_allocation_mask,@object
	.size		__nv_reservedSMEM_allocation_mask,(.L_2 - __nv_reservedSMEM_allocation_mask)
__nv_reservedSMEM_allocation_mask:
	.zero		4
.L_2:


//--------------------- .nv.constant0.gluon_tcgen05 --------------------------
	.section	.nv.constant0.gluon_tcgen05,"a",@progbits
	.sectionflags	@""
	.align	4
.nv.constant0.gluon_tcgen05:
	.zero		976


//--------------------- SYMBOLS --------------------------

	.type		.nv.reservedSmem.offset0,@object
	.size		.nv.reservedSmem.offset0,0x4
	.type		.nv.reservedSmem.cap,@object
	.size		.nv.reservedSmem.cap,0x4
